	.target	sm_90a

	.elftype	@"ET_EXEC"


//--------------------- .note.nv.tkinfo           --------------------------
	.section	.note.nv.tkinfo,"",@"SHT_NOTE"
	.sectionflags	@"SHF_NOTE_NV_TKINFO"
	.tkinfo
        /*0018*/ 	.word	0x00000002
        /*0030*/ 	.string	""
        /*0030*/ 	.string	"ptxas"
        /*0030*/ 	.string	"Cuda compilation tools, release 13.0, V13.0.88"
        /*0030*/ 	.string	"Build cuda_13.0.r13.0/compiler.36424714_0"
        /*0030*/ 	.string	"-arch sm_90a -m 64 "



//--------------------- .note.nv.cuinfo           --------------------------
	.section	.note.nv.cuinfo,"",@"SHT_NOTE"
	.sectionflags	@"SHF_NOTE_NV_CUINFO"
        /*0018*/ 	.short	0x0002
        /*001a*/ 	.short	0x005a
        /*001c*/ 	.short	0x0082
	.zero		2


//--------------------- .nv.info                  --------------------------
	.section	.nv.info,"",@"SHT_CUDA_INFO"
	.align	4


	//----- nvinfo : EIATTR_REGCOUNT
	.align		4
        /*0000*/ 	.byte	0x04, 0x2f
        /*0002*/ 	.short	(.L_12 - .L_11)
	.align		4
.L_11:
        /*0004*/ 	.word	index@(_ZN7cutlass6KernelINS_4gemm6kernel15Rank2KUniversalINS1_11threadblock13MmaMultistageINS1_9GemmShapeILi32ELi32ELi16EEENS_9transform11threadblock28PredicatedTileAccessIteratorINS_11MatrixShapeILi32ELi16EEEdNS_6layout11ColumnMajorELi1ENS8_31PitchLinearWarpStripedThreadMapINS_16PitchLinearShapeILi32ELi16EEELi128ENSG_ILi16ELi2EEELi1EEENS_5ArrayIdLi1ELb1EEELb0ENSD_9NoPermuteEEENS9_25RegularTileAccessIteratorISC_dNSD_43ColumnMajorTensorOpMultiplicandCongruous64bELi1ESJ_Li8EEELNS_4arch14CacheOperation4KindE0ENSA_INSB_ILi16ELi32EEEdNSD_8RowMajorELi0ESJ_SL_Lb0ESM_EENSO_ISU_dNSD_40RowMajorTensorOpMultiplicandCongruous64bELi0ESJ_Li8EEELST_0EdSV_NS4_9MmaPolicyINS1_4warp11MmaTensorOpINS6_ILi16ELi16ELi16EEEdSP_dSX_dSV_NS10_17MmaTensorOpPolicyINSR_3MmaINS6_ILi8ELi8ELi4EEELi32EdSV_dSE_dSV_NSR_13OpMultiplyAddEEENSB_ILi1ELi1EEEEELi1ELb0EbEENSB_ILi0ELi0EEES1B_Li1EEELi3ELNS1_23SharedMemoryClearOptionE0EbEES1E_NS_8epilogue11threadblock8EpilogueIS7_S1A_Li1ENS1G_27PredicatedTileIteratorBlas3INS1G_26OutputTileOptimalThreadMapINS1G_15OutputTileShapeILi32ELi8ELi2ELi1ELi1EEENS1K_ILi1ELi2ELi1ELi1ELi2EEELi128ELi1ELi64EEEdLNS_8BlasModeE1EEENS1F_4warp24FragmentIteratorTensorOpIS12_S15_dNSK_IdLi2ELb1EEESV_EENS1Q_20TileIteratorTensorOpIS12_S15_dSV_EENS1G_18SharedLoadIteratorINS1N_18CompactedThreadMapEdLi8EEENS1F_6thread17LinearCombinationIdLi1EddLNS1Z_9ScaleType4KindE0ELNS_15FloatRoundStyleE2EdEENSB_ILi0ELi4EEELi1ELi1EEENS4_30GemmIdentityThreadblockSwizzleILi1EEELNS_8FillModeE1ELS1O_1EEEEEvNT_6ParamsE)
        /*0008*/ 	.word	0x00000060


	//----- nvinfo : EIATTR_FRAME_SIZE
	.align		4
.L_12:
        /*000c*/ 	.byte	0x04, 0x11
        /*000e*/ 	.short	(.L_14 - .L_13)
	.align		4
.L_13:
        /*0010*/ 	.word	index@($__internal_0_$__cuda_sm20_div_u64)
        /*0014*/ 	.word	0x00000000


	//----- nvinfo : EIATTR_FRAME_SIZE
	.align		4
.L_14:
        /*0018*/ 	.byte	0x04, 0x11
        /*001a*/ 	.short	(.L_16 - .L_15)
	.align		4
.L_15:
        /*001c*/ 	.word	index@(_ZN7cutlass6KernelINS_4gemm6kernel15Rank2KUniversalINS1_11threadblock13MmaMultistageINS1_9GemmShapeILi32ELi32ELi16EEENS_9transform11threadblock28PredicatedTileAccessIteratorINS_11MatrixShapeILi32ELi16EEEdNS_6layout11ColumnMajorELi1ENS8_31PitchLinearWarpStripedThreadMapINS_16PitchLinearShapeILi32ELi16EEELi128ENSG_ILi16ELi2EEELi1EEENS_5ArrayIdLi1ELb1EEELb0ENSD_9NoPermuteEEENS9_25RegularTileAccessIteratorISC_dNSD_43ColumnMajorTensorOpMultiplicandCongruous64bELi1ESJ_Li8EEELNS_4arch14CacheOperation4KindE0ENSA_INSB_ILi16ELi32EEEdNSD_8RowMajorELi0ESJ_SL_Lb0ESM_EENSO_ISU_dNSD_40RowMajorTensorOpMultiplicandCongruous64bELi0ESJ_Li8EEELST_0EdSV_NS4_9MmaPolicyINS1_4warp11MmaTensorOpINS6_ILi16ELi16ELi16EEEdSP_dSX_dSV_NS10_17MmaTensorOpPolicyINSR_3MmaINS6_ILi8ELi8ELi4EEELi32EdSV_dSE_dSV_NSR_13OpMultiplyAddEEENSB_ILi1ELi1EEEEELi1ELb0EbEENSB_ILi0ELi0EEES1B_Li1EEELi3ELNS1_23SharedMemoryClearOptionE0EbEES1E_NS_8epilogue11threadblock8EpilogueIS7_S1A_Li1ENS1G_27PredicatedTileIteratorBlas3INS1G_26OutputTileOptimalThreadMapINS1G_15OutputTileShapeILi32ELi8ELi2ELi1ELi1EEENS1K_ILi1ELi2ELi1ELi1ELi2EEELi128ELi1ELi64EEEdLNS_8BlasModeE1EEENS1F_4warp24FragmentIteratorTensorOpIS12_S15_dNSK_IdLi2ELb1EEESV_EENS1Q_20TileIteratorTensorOpIS12_S15_dSV_EENS1G_18SharedLoadIteratorINS1N_18CompactedThreadMapEdLi8EEENS1F_6thread17LinearCombinationIdLi1EddLNS1Z_9ScaleType4KindE0ELNS_15FloatRoundStyleE2EdEENSB_ILi0ELi4EEELi1ELi1EEENS4_30GemmIdentityThreadblockSwizzleILi1EEELNS_8FillModeE1ELS1O_1EEEEEvNT_6ParamsE)
        /*0020*/ 	.word	0x00000000


	//----- nvinfo : EIATTR_MIN_STACK_SIZE
	.align		4
.L_16:
        /*0024*/ 	.byte	0x04, 0x12
        /*0026*/ 	.short	(.L_18 - .L_17)
	.align		4
.L_17:
        /*0028*/ 	.word	index@(_ZN7cutlass6KernelINS_4gemm6kernel15Rank2KUniversalINS1_11threadblock13MmaMultistageINS1_9GemmShapeILi32ELi32ELi16EEENS_9transform11threadblock28PredicatedTileAccessIteratorINS_11MatrixShapeILi32ELi16EEEdNS_6layout11ColumnMajorELi1ENS8_31PitchLinearWarpStripedThreadMapINS_16PitchLinearShapeILi32ELi16EEELi128ENSG_ILi16ELi2EEELi1EEENS_5ArrayIdLi1ELb1EEELb0ENSD_9NoPermuteEEENS9_25RegularTileAccessIteratorISC_dNSD_43ColumnMajorTensorOpMultiplicandCongruous64bELi1ESJ_Li8EEELNS_4arch14CacheOperation4KindE0ENSA_INSB_ILi16ELi32EEEdNSD_8RowMajorELi0ESJ_SL_Lb0ESM_EENSO_ISU_dNSD_40RowMajorTensorOpMultiplicandCongruous64bELi0ESJ_Li8EEELST_0EdSV_NS4_9MmaPolicyINS1_4warp11MmaTensorOpINS6_ILi16ELi16ELi16EEEdSP_dSX_dSV_NS10_17MmaTensorOpPolicyINSR_3MmaINS6_ILi8ELi8ELi4EEELi32EdSV_dSE_dSV_NSR_13OpMultiplyAddEEENSB_ILi1ELi1EEEEELi1ELb0EbEENSB_ILi0ELi0EEES1B_Li1EEELi3ELNS1_23SharedMemoryClearOptionE0EbEES1E_NS_8epilogue11threadblock8EpilogueIS7_S1A_Li1ENS1G_27PredicatedTileIteratorBlas3INS1G_26OutputTileOptimalThreadMapINS1G_15OutputTileShapeILi32ELi8ELi2ELi1ELi1EEENS1K_ILi1ELi2ELi1ELi1ELi2EEELi128ELi1ELi64EEEdLNS_8BlasModeE1EEENS1F_4warp24FragmentIteratorTensorOpIS12_S15_dNSK_IdLi2ELb1EEESV_EENS1Q_20TileIteratorTensorOpIS12_S15_dSV_EENS1G_18SharedLoadIteratorINS1N_18CompactedThreadMapEdLi8EEENS1F_6thread17LinearCombinationIdLi1EddLNS1Z_9ScaleType4KindE0ELNS_15FloatRoundStyleE2EdEENSB_ILi0ELi4EEELi1ELi1EEENS4_30GemmIdentityThreadblockSwizzleILi1EEELNS_8FillModeE1ELS1O_1EEEEEvNT_6ParamsE)
        /*002c*/ 	.word	0x00000000
.L_18:


//--------------------- .nv.compat                --------------------------
	.section	.nv.compat,"",@"SHT_CUDA_COMPAT_INFO"
	.align	4
        /*0000*/ 	.byte	0x02, 0x09, 0x01, 0x00, 0x02, 0x02, 0x01, 0x00, 0x02, 0x05, 0x05, 0x00, 0x03, 0x07, 0x01, 0x01
        /*0010*/ 	.byte	0x02, 0x03, 0x00, 0x00, 0x02, 0x06, 0x01, 0x00, 0x04, 0x0b, 0x08, 0x00, 0x00, 0x00, 0x00, 0x00
        /*0020*/ 	.byte	0x00, 0x00, 0x00, 0x00


//--------------------- .nv.info._ZN7cutlass6KernelINS_4gemm6kernel15Rank2KUniversalINS1_11threadblock13MmaMultistageINS1_9GemmShapeILi32ELi32ELi16EEENS_9transform11threadblock28PredicatedTileAccessIteratorINS_11MatrixShapeILi32ELi16EEEdNS_6layout11ColumnMajorELi1ENS8_31PitchLinearWarpStripedThreadMapINS_16PitchLinearShapeILi32ELi16EEELi128ENSG_ILi16ELi2EEELi1EEENS_5ArrayIdLi1ELb1EEELb0ENSD_9NoPermuteEEENS9_25RegularTileAccessIteratorISC_dNSD_43ColumnMajorTensorOpMultiplicandCongruous64bELi1ESJ_Li8EEELNS_4arch14CacheOperation4KindE0ENSA_INSB_ILi16ELi32EEEdNSD_8RowMajorELi0ESJ_SL_Lb0ESM_EENSO_ISU_dNSD_40RowMajorTensorOpMultiplicandCongruous64bELi0ESJ_Li8EEELST_0EdSV_NS4_9MmaPolicyINS1_4warp11MmaTensorOpINS6_ILi16ELi16ELi16EEEdSP_dSX_dSV_NS10_17MmaTensorOpPolicyINSR_3MmaINS6_ILi8ELi8ELi4EEELi32EdSV_dSE_dSV_NSR_13OpMultiplyAddEEENSB_ILi1ELi1EEEEELi1ELb0EbEENSB_ILi0ELi0EEES1B_Li1EEELi3ELNS1_23SharedMemoryClearOptionE0EbEES1E_NS_8epilogue11threadblock8EpilogueIS7_S1A_Li1ENS1G_27PredicatedTileIteratorBlas3INS1G_26OutputTileOptimalThreadMapINS1G_15OutputTileShapeILi32ELi8ELi2ELi1ELi1EEENS1K_ILi1ELi2ELi1ELi1ELi2EEELi128ELi1ELi64EEEdLNS_8BlasModeE1EEENS1F_4warp24FragmentIteratorTensorOpIS12_S15_dNSK_IdLi2ELb1EEESV_EENS1Q_20TileIteratorTensorOpIS12_S15_dSV_EENS1G_18SharedLoadIteratorINS1N_18CompactedThreadMapEdLi8EEENS1F_6thread17LinearCombinationIdLi1EddLNS1Z_9ScaleType4KindE0ELNS_15FloatRoundStyleE2EdEENSB_ILi0ELi4EEELi1ELi1EEENS4_30GemmIdentityThreadblockSwizzleILi1EEELNS_8FillModeE1ELS1O_1EEEEEvNT_6ParamsE --------------------------
	.section	.nv.info._ZN7cutlass6KernelINS_4gemm6kernel15Rank2KUniversalINS1_11threadblock13MmaMultistageINS1_9GemmShapeILi32ELi32ELi16EEENS_9transform11threadblock28PredicatedTileAccessIteratorINS_11MatrixShapeILi32ELi16EEEdNS_6layout11ColumnMajorELi1ENS8_31PitchLinearWarpStripedThreadMapINS_16PitchLinearShapeILi32ELi16EEELi128ENSG_ILi16ELi2EEELi1EEENS_5ArrayIdLi1ELb1EEELb0ENSD_9NoPermuteEEENS9_25RegularTileAccessIteratorISC_dNSD_43ColumnMajorTensorOpMultiplicandCongruous64bELi1ESJ_Li8EEELNS_4arch14CacheOperation4KindE0ENSA_INSB_ILi16ELi32EEEdNSD_8RowMajorELi0ESJ_SL_Lb0ESM_EENSO_ISU_dNSD_40RowMajorTensorOpMultiplicandCongruous64bELi0ESJ_Li8EEELST_0EdSV_NS4_9MmaPolicyINS1_4warp11MmaTensorOpINS6_ILi16ELi16ELi16EEEdSP_dSX_dSV_NS10_17MmaTensorOpPolicyINSR_3MmaINS6_ILi8ELi8ELi4EEELi32EdSV_dSE_dSV_NSR_13OpMultiplyAddEEENSB_ILi1ELi1EEEEELi1ELb0EbEENSB_ILi0ELi0EEES1B_Li1EEELi3ELNS1_23SharedMemoryClearOptionE0EbEES1E_NS_8epilogue11threadblock8EpilogueIS7_S1A_Li1ENS1G_27PredicatedTileIteratorBlas3INS1G_26OutputTileOptimalThreadMapINS1G_15OutputTileShapeILi32ELi8ELi2ELi1ELi1EEENS1K_ILi1ELi2ELi1ELi1ELi2EEELi128ELi1ELi64EEEdLNS_8BlasModeE1EEENS1F_4warp24FragmentIteratorTensorOpIS12_S15_dNSK_IdLi2ELb1EEESV_EENS1Q_20TileIteratorTensorOpIS12_S15_dSV_EENS1G_18SharedLoadIteratorINS1N_18CompactedThreadMapEdLi8EEENS1F_6thread17LinearCombinationIdLi1EddLNS1Z_9ScaleType4KindE0ELNS_15FloatRoundStyleE2EdEENSB_ILi0ELi4EEELi1ELi1EEENS4_30GemmIdentityThreadblockSwizzleILi1EEELNS_8FillModeE1ELS1O_1EEEEEvNT_6ParamsE,"",@"SHT_CUDA_INFO"
	.sectionflags	@""
	.align	4


	//----- nvinfo : EIATTR_CUDA_API_VERSION
	.align		4
        /*0000*/ 	.byte	0x04, 0x37
        /*0002*/ 	.short	(.L_20 - .L_19)
.L_19:
        /*0004*/ 	.word	0x00000082


	//----- nvinfo : EIATTR_KPARAM_INFO
	.align		4
.L_20:
        /*0008*/ 	.byte	0x04, 0x17
        /*000a*/ 	.short	(.L_22 - .L_21)
.L_21:
        /*000c*/ 	.word	0x00000000
        /*0010*/ 	.short	0x0000
        /*0012*/ 	.short	0x0000
        /*0014*/ 	.byte	0x00, 0xf0, 0xc1, 0x06


	//----- nvinfo : EIATTR_SPARSE_MMA_MASK
	.align		4
.L_22:
        /*0018*/ 	.byte	0x03, 0x50
        /*001a*/ 	.short	0x0000


	//----- nvinfo : EIATTR_MAXREG_COUNT
	.align		4
        /*001c*/ 	.byte	0x03, 0x1b
        /*001e*/ 	.short	0x00ff


	//----- nvinfo : EIATTR_NUM_BARRIERS
	.align		4
        /*0020*/ 	.byte	0x02, 0x4c
        /*0022*/ 	.byte	0x01
	.zero		1


	//----- nvinfo : EIATTR_MERCURY_ISA_VERSION
	.align		4
        /*0024*/ 	.byte	0x03, 0x5f
        /*0026*/ 	.short	0x0101


	//----- nvinfo : EIATTR_COOP_GROUP_MASK_REGIDS
	.align		4
        /*0028*/ 	.byte	0x04, 0x29
        /*002a*/ 	.short	(.L_24 - .L_23)


	//   ....[0]....
.L_23:
        /*002c*/ 	.word	0xffffffff


	//----- nvinfo : EIATTR_COOP_GROUP_INSTR_OFFSETS
	.align		4
.L_24:
        /*0030*/ 	.byte	0x04, 0x28
        /*0032*/ 	.short	(.L_26 - .L_25)


	//   ....[0]....
.L_25:
        /*0034*/ 	.word	0x000004e0


	//----- nvinfo : EIATTR_EXIT_INSTR_OFFSETS
	.align		4
.L_26:
        /*0038*/ 	.byte	0x04, 0x1c
        /*003a*/ 	.short	(.L_28 - .L_27)


	//   ....[0]....
.L_27:
        /*003c*/ 	.word	0x00000070


	//   ....[1]....
        /*0040*/ 	.word	0x00000150


	//   ....[2]....
        /*0044*/ 	.word	0x000001a0


	//   ....[3]....
        /*0048*/ 	.word	0x0000a150


	//   ....[4]....
        /*004c*/ 	.word	0x0000a1c0


	//   ....[5]....
        /*0050*/ 	.word	0x0000a250


	//----- nvinfo : EIATTR_CRS_STACK_SIZE
	.align		4
.L_28:
        /*0054*/ 	.byte	0x04, 0x1e
        /*0056*/ 	.short	(.L_30 - .L_29)
.L_29:
        /*0058*/ 	.word	0x00000000


	//----- nvinfo : EIATTR_CBANK_PARAM_SIZE
	.align		4
.L_30:
        /*005c*/ 	.byte	0x03, 0x19
        /*005e*/ 	.short	0x01b0


	//----- nvinfo : EIATTR_PARAM_CBANK
	.align		4
        /*0060*/ 	.byte	0x04, 0x0a
        /*0062*/ 	.short	(.L_32 - .L_31)
	.align		4
.L_31:
        /*0064*/ 	.word	index@(.nv.constant0._ZN7cutlass6KernelINS_4gemm6kernel15Rank2KUniversalINS1_11threadblock13MmaMultistageINS1_9GemmShapeILi32ELi32ELi16EEENS_9transform11threadblock28PredicatedTileAccessIteratorINS_11MatrixShapeILi32ELi16EEEdNS_6layout11ColumnMajorELi1ENS8_31PitchLinearWarpStripedThreadMapINS_16PitchLinearShapeILi32ELi16EEELi128ENSG_ILi16ELi2EEELi1EEENS_5ArrayIdLi1ELb1EEELb0ENSD_9NoPermuteEEENS9_25RegularTileAccessIteratorISC_dNSD_43ColumnMajorTensorOpMultiplicandCongruous64bELi1ESJ_Li8EEELNS_4arch14CacheOperation4KindE0ENSA_INSB_ILi16ELi32EEEdNSD_8RowMajorELi0ESJ_SL_Lb0ESM_EENSO_ISU_dNSD_40RowMajorTensorOpMultiplicandCongruous64bELi0ESJ_Li8EEELST_0EdSV_NS4_9MmaPolicyINS1_4warp11MmaTensorOpINS6_ILi16ELi16ELi16EEEdSP_dSX_dSV_NS10_17MmaTensorOpPolicyINSR_3MmaINS6_ILi8ELi8ELi4EEELi32EdSV_dSE_dSV_NSR_13OpMultiplyAddEEENSB_ILi1ELi1EEEEELi1ELb0EbEENSB_ILi0ELi0EEES1B_Li1EEELi3ELNS1_23SharedMemoryClearOptionE0EbEES1E_NS_8epilogue11threadblock8EpilogueIS7_S1A_Li1ENS1G_27PredicatedTileIteratorBlas3INS1G_26OutputTileOptimalThreadMapINS1G_15OutputTileShapeILi32ELi8ELi2ELi1ELi1EEENS1K_ILi1ELi2ELi1ELi1ELi2EEELi128ELi1ELi64EEEdLNS_8BlasModeE1EEENS1F_4warp24FragmentIteratorTensorOpIS12_S15_dNSK_IdLi2ELb1EEESV_EENS1Q_20TileIteratorTensorOpIS12_S15_dSV_EENS1G_18SharedLoadIteratorINS1N_18CompactedThreadMapEdLi8EEENS1F_6thread17LinearCombinationIdLi1EddLNS1Z_9ScaleType4KindE0ELNS_15FloatRoundStyleE2EdEENSB_ILi0ELi4EEELi1ELi1EEENS4_30GemmIdentityThreadblockSwizzleILi1EEELNS_8FillModeE1ELS1O_1EEEEEvNT_6ParamsE)
        /*0068*/ 	.short	0x0210
        /*006a*/ 	.short	0x01b0


	//----- nvinfo : EIATTR_SW_WAR
	.align		4
.L_32:
        /*006c*/ 	.byte	0x04, 0x36
        /*006e*/ 	.short	(.L_34 - .L_33)
.L_33:
        /*0070*/ 	.word	0x00000008
.L_34:


//--------------------- .nv.callgraph             --------------------------
	.section	.nv.callgraph,"",@"SHT_CUDA_CALLGRAPH"
	.align	4
	.sectionentsize	8
	.align		4
        /*0000*/ 	.word	0x00000000
	.align		4
        /*0004*/ 	.word	0xffffffff
	.align		4
        /*0008*/ 	.word	0x00000000
	.align		4
        /*000c*/ 	.word	0xfffffffe
	.align		4
        /*0010*/ 	.word	0x00000000
	.align		4
        /*0014*/ 	.word	0xfffffffd
	.align		4
        /*0018*/ 	.word	0x00000000
	.align		4
        /*001c*/ 	.word	0xfffffffc


//--------------------- .nv.constant4             --------------------------
	.section	.nv.constant4,"a",@progbits
	.align	8
	.align		8
.nv.constant4:
        /*0000*/ 	.dword	_ZN39_INTERNAL_d29b1ce5_4_k_cu_1773b726_32624cuda3std3__45__cpo5beginE
	.align		8
        /*0008*/ 	.dword	_ZN39_INTERNAL_d29b1ce5_4_k_cu_1773b726_32624cuda3std3__45__cpo3endE
	.align		8
        /*0010*/ 	.dword	_ZN39_INTERNAL_d29b1ce5_4_k_cu_1773b726_32624cuda3std3__45__cpo6cbeginE
	.align		8
        /*0018*/ 	.dword	_ZN39_INTERNAL_d29b1ce5_4_k_cu_1773b726_32624cuda3std3__45__cpo4cendE
	.align		8
        /*0020*/ 	.dword	_ZN39_INTERNAL_d29b1ce5_4_k_cu_1773b726_32624cuda3std3__441_GLOBAL__N__d29b1ce5_4_k_cu_1773b726_32626ignoreE
	.align		8
        /*0028*/ 	.dword	_ZN39_INTERNAL_d29b1ce5_4_k_cu_1773b726_32624cuda3std3__419piecewise_constructE
	.align		8
        /*0030*/ 	.dword	_ZN39_INTERNAL_d29b1ce5_4_k_cu_1773b726_32624cuda3std3__48in_placeE
	.align		8
        /*0038*/ 	.dword	_ZN39_INTERNAL_d29b1ce5_4_k_cu_1773b726_32624cuda3std6ranges3__45__cpo4swapE
	.align		8
        /*0040*/ 	.dword	_ZN39_INTERNAL_d29b1ce5_4_k_cu_1773b726_32624cuda3std6ranges3__45__cpo9iter_moveE
	.align		8
        /*0048*/ 	.dword	_ZN39_INTERNAL_d29b1ce5_4_k_cu_1773b726_32624cute7productE
	.align		8
        /*0050*/ 	.dword	_ZN39_INTERNAL_d29b1ce5_4_k_cu_1773b726_32624cute1_E


//--------------------- .text._ZN7cutlass6KernelINS_4gemm6kernel15Rank2KUniversalINS1_11threadblock13MmaMultistageINS1_9GemmShapeILi32ELi32ELi16EEENS_9transform11threadblock28PredicatedTileAccessIteratorINS_11MatrixShapeILi32ELi16EEEdNS_6layout11ColumnMajorELi1ENS8_31PitchLinearWarpStripedThreadMapINS_16PitchLinearShapeILi32ELi16EEELi128ENSG_ILi16ELi2EEELi1EEENS_5ArrayIdLi1ELb1EEELb0ENSD_9NoPermuteEEENS9_25RegularTileAccessIteratorISC_dNSD_43ColumnMajorTensorOpMultiplicandCongruous64bELi1ESJ_Li8EEELNS_4arch14CacheOperation4KindE0ENSA_INSB_ILi16ELi32EEEdNSD_8RowMajorELi0ESJ_SL_Lb0ESM_EENSO_ISU_dNSD_40RowMajorTensorOpMultiplicandCongruous64bELi0ESJ_Li8EEELST_0EdSV_NS4_9MmaPolicyINS1_4warp11MmaTensorOpINS6_ILi16ELi16ELi16EEEdSP_dSX_dSV_NS10_17MmaTensorOpPolicyINSR_3MmaINS6_ILi8ELi8ELi4EEELi32EdSV_dSE_dSV_NSR_13OpMultiplyAddEEENSB_ILi1ELi1EEEEELi1ELb0EbEENSB_ILi0ELi0EEES1B_Li1EEELi3ELNS1_23SharedMemoryClearOptionE0EbEES1E_NS_8epilogue11threadblock8EpilogueIS7_S1A_Li1ENS1G_27PredicatedTileIteratorBlas3INS1G_26OutputTileOptimalThreadMapINS1G_15OutputTileShapeILi32ELi8ELi2ELi1ELi1EEENS1K_ILi1ELi2ELi1ELi1ELi2EEELi128ELi1ELi64EEEdLNS_8BlasModeE1EEENS1F_4warp24FragmentIteratorTensorOpIS12_S15_dNSK_IdLi2ELb1EEESV_EENS1Q_20TileIteratorTensorOpIS12_S15_dSV_EENS1G_18SharedLoadIteratorINS1N_18CompactedThreadMapEdLi8EEENS1F_6thread17LinearCombinationIdLi1EddLNS1Z_9ScaleType4KindE0ELNS_15FloatRoundStyleE2EdEENSB_ILi0ELi4EEELi1ELi1EEENS4_30GemmIdentityThreadblockSwizzleILi1EEELNS_8FillModeE1ELS1O_1EEEEEvNT_6ParamsE --------------------------
	.section	.text._ZN7cutlass6KernelINS_4gemm6kernel15Rank2KUniversalINS1_11threadblock13MmaMultistageINS1_9GemmShapeILi32ELi32ELi16EEENS_9transform11threadblock28PredicatedTileAccessIteratorINS_11MatrixShapeILi32ELi16EEEdNS_6layout11ColumnMajorELi1ENS8_31PitchLinearWarpStripedThreadMapINS_16PitchLinearShapeILi32ELi16EEELi128ENSG_ILi16ELi2EEELi1EEENS_5ArrayIdLi1ELb1EEELb0ENSD_9NoPermuteEEENS9_25RegularTileAccessIteratorISC_dNSD_43ColumnMajorTensorOpMultiplicandCongruous64bELi1ESJ_Li8EEELNS_4arch14CacheOperation4KindE0ENSA_INSB_ILi16ELi32EEEdNSD_8RowMajorELi0ESJ_SL_Lb0ESM_EENSO_ISU_dNSD_40RowMajorTensorOpMultiplicandCongruous64bELi0ESJ_Li8EEELST_0EdSV_NS4_9MmaPolicyINS1_4warp11MmaTensorOpINS6_ILi16ELi16ELi16EEEdSP_dSX_dSV_NS10_17MmaTensorOpPolicyINSR_3MmaINS6_ILi8ELi8ELi4EEELi32EdSV_dSE_dSV_NSR_13OpMultiplyAddEEENSB_ILi1ELi1EEEEELi1ELb0EbEENSB_ILi0ELi0EEES1B_Li1EEELi3ELNS1_23SharedMemoryClearOptionE0EbEES1E_NS_8epilogue11threadblock8EpilogueIS7_S1A_Li1ENS1G_27PredicatedTileIteratorBlas3INS1G_26OutputTileOptimalThreadMapINS1G_15OutputTileShapeILi32ELi8ELi2ELi1ELi1EEENS1K_ILi1ELi2ELi1ELi1ELi2EEELi128ELi1ELi64EEEdLNS_8BlasModeE1EEENS1F_4warp24FragmentIteratorTensorOpIS12_S15_dNSK_IdLi2ELb1EEESV_EENS1Q_20TileIteratorTensorOpIS12_S15_dSV_EENS1G_18SharedLoadIteratorINS1N_18CompactedThreadMapEdLi8EEENS1F_6thread17LinearCombinationIdLi1EddLNS1Z_9ScaleType4KindE0ELNS_15FloatRoundStyleE2EdEENSB_ILi0ELi4EEELi1ELi1EEENS4_30GemmIdentityThreadblockSwizzleILi1EEELNS_8FillModeE1ELS1O_1EEEEEvNT_6ParamsE,"ax",@progbits
	.align	128
.text._ZN7cutlass6KernelINS_4gemm6kernel15Rank2KUniversalINS1_11threadblock13MmaMultistageINS1_9GemmShapeILi32ELi32ELi16EEENS_9transform11threadblock28PredicatedTileAccessIteratorINS_11MatrixShapeILi32ELi16EEEdNS_6layout11ColumnMajorELi1ENS8_31PitchLinearWarpStripedThreadMapINS_16PitchLinearShapeILi32ELi16EEELi128ENSG_ILi16ELi2EEELi1EEENS_5ArrayIdLi1ELb1EEELb0ENSD_9NoPermuteEEENS9_25RegularTileAccessIteratorISC_dNSD_43ColumnMajorTensorOpMultiplicandCongruous64bELi1ESJ_Li8EEELNS_4arch14CacheOperation4KindE0ENSA_INSB_ILi16ELi32EEEdNSD_8RowMajorELi0ESJ_SL_Lb0ESM_EENSO_ISU_dNSD_40RowMajorTensorOpMultiplicandCongruous64bELi0ESJ_Li8EEELST_0EdSV_NS4_9MmaPolicyINS1_4warp11MmaTensorOpINS6_ILi16ELi16ELi16EEEdSP_dSX_dSV_NS10_17MmaTensorOpPolicyINSR_3MmaINS6_ILi8ELi8ELi4EEELi32EdSV_dSE_dSV_NSR_13OpMultiplyAddEEENSB_ILi1ELi1EEEEELi1ELb0EbEENSB_ILi0ELi0EEES1B_Li1EEELi3ELNS1_23SharedMemoryClearOptionE0EbEES1E_NS_8epilogue11threadblock8EpilogueIS7_S1A_Li1ENS1G_27PredicatedTileIteratorBlas3INS1G_26OutputTileOptimalThreadMapINS1G_15OutputTileShapeILi32ELi8ELi2ELi1ELi1EEENS1K_ILi1ELi2ELi1ELi1ELi2EEELi128ELi1ELi64EEEdLNS_8BlasModeE1EEENS1F_4warp24FragmentIteratorTensorOpIS12_S15_dNSK_IdLi2ELb1EEESV_EENS1Q_20TileIteratorTensorOpIS12_S15_dSV_EENS1G_18SharedLoadIteratorINS1N_18CompactedThreadMapEdLi8EEENS1F_6thread17LinearCombinationIdLi1EddLNS1Z_9ScaleType4KindE0ELNS_15FloatRoundStyleE2EdEENSB_ILi0ELi4EEELi1ELi1EEENS4_30GemmIdentityThreadblockSwizzleILi1EEELNS_8FillModeE1ELS1O_1EEEEEvNT_6ParamsE:
        .type           _ZN7cutlass6KernelINS_4gemm6kernel15Rank2KUniversalINS1_11threadblock13MmaMultistageINS1_9GemmShapeILi32ELi32ELi16EEENS_9transform11threadblock28PredicatedTileAccessIteratorINS_11MatrixShapeILi32ELi16EEEdNS_6layout11ColumnMajorELi1ENS8_31PitchLinearWarpStripedThreadMapINS_16PitchLinearShapeILi32ELi16EEELi128ENSG_ILi16ELi2EEELi1EEENS_5ArrayIdLi1ELb1EEELb0ENSD_9NoPermuteEEENS9_25RegularTileAccessIteratorISC_dNSD_43ColumnMajorTensorOpMultiplicandCongruous64bELi1ESJ_Li8EEELNS_4arch14CacheOperation4KindE0ENSA_INSB_ILi16ELi32EEEdNSD_8RowMajorELi0ESJ_SL_Lb0ESM_EENSO_ISU_dNSD_40RowMajorTensorOpMultiplicandCongruous64bELi0ESJ_Li8EEELST_0EdSV_NS4_9MmaPolicyINS1_4warp11MmaTensorOpINS6_ILi16ELi16ELi16EEEdSP_dSX_dSV_NS10_17MmaTensorOpPolicyINSR_3MmaINS6_ILi8ELi8ELi4EEELi32EdSV_dSE_dSV_NSR_13OpMultiplyAddEEENSB_ILi1ELi1EEEEELi1ELb0EbEENSB_ILi0ELi0EEES1B_Li1EEELi3ELNS1_23SharedMemoryClearOptionE0EbEES1E_NS_8epilogue11threadblock8EpilogueIS7_S1A_Li1ENS1G_27PredicatedTileIteratorBlas3INS1G_26OutputTileOptimalThreadMapINS1G_15OutputTileShapeILi32ELi8ELi2ELi1ELi1EEENS1K_ILi1ELi2ELi1ELi1ELi2EEELi128ELi1ELi64EEEdLNS_8BlasModeE1EEENS1F_4warp24FragmentIteratorTensorOpIS12_S15_dNSK_IdLi2ELb1EEESV_EENS1Q_20TileIteratorTensorOpIS12_S15_dSV_EENS1G_18SharedLoadIteratorINS1N_18CompactedThreadMapEdLi8EEENS1F_6thread17LinearCombinationIdLi1EddLNS1Z_9ScaleType4KindE0ELNS_15FloatRoundStyleE2EdEENSB_ILi0ELi4EEELi1ELi1EEENS4_30GemmIdentityThreadblockSwizzleILi1EEELNS_8FillModeE1ELS1O_1EEEEEvNT_6ParamsE,@function
        .size           _ZN7cutlass6KernelINS_4gemm6kernel15Rank2KUniversalINS1_11threadblock13MmaMultistageINS1_9GemmShapeILi32ELi32ELi16EEENS_9transform11threadblock28PredicatedTileAccessIteratorINS_11MatrixShapeILi32ELi16EEEdNS_6layout11ColumnMajorELi1ENS8_31PitchLinearWarpStripedThreadMapINS_16PitchLinearShapeILi32ELi16EEELi128ENSG_ILi16ELi2EEELi1EEENS_5ArrayIdLi1ELb1EEELb0ENSD_9NoPermuteEEENS9_25RegularTileAccessIteratorISC_dNSD_43ColumnMajorTensorOpMultiplicandCongruous64bELi1ESJ_Li8EEELNS_4arch14CacheOperation4KindE0ENSA_INSB_ILi16ELi32EEEdNSD_8RowMajorELi0ESJ_SL_Lb0ESM_EENSO_ISU_dNSD_40RowMajorTensorOpMultiplicandCongruous64bELi0ESJ_Li8EEELST_0EdSV_NS4_9MmaPolicyINS1_4warp11MmaTensorOpINS6_ILi16ELi16ELi16EEEdSP_dSX_dSV_NS10_17MmaTensorOpPolicyINSR_3MmaINS6_ILi8ELi8ELi4EEELi32EdSV_dSE_dSV_NSR_13OpMultiplyAddEEENSB_ILi1ELi1EEEEELi1ELb0EbEENSB_ILi0ELi0EEES1B_Li1EEELi3ELNS1_23SharedMemoryClearOptionE0EbEES1E_NS_8epilogue11threadblock8EpilogueIS7_S1A_Li1ENS1G_27PredicatedTileIteratorBlas3INS1G_26OutputTileOptimalThreadMapINS1G_15OutputTileShapeILi32ELi8ELi2ELi1ELi1EEENS1K_ILi1ELi2ELi1ELi1ELi2EEELi128ELi1ELi64EEEdLNS_8BlasModeE1EEENS1F_4warp24FragmentIteratorTensorOpIS12_S15_dNSK_IdLi2ELb1EEESV_EENS1Q_20TileIteratorTensorOpIS12_S15_dSV_EENS1G_18SharedLoadIteratorINS1N_18CompactedThreadMapEdLi8EEENS1F_6thread17LinearCombinationIdLi1EddLNS1Z_9ScaleType4KindE0ELNS_15FloatRoundStyleE2EdEENSB_ILi0ELi4EEELi1ELi1EEENS4_30GemmIdentityThreadblockSwizzleILi1EEELNS_8FillModeE1ELS1O_1EEEEEvNT_6ParamsE,(.L_x_107 - _ZN7cutlass6KernelINS_4gemm6kernel15Rank2KUniversalINS1_11threadblock13MmaMultistageINS1_9GemmShapeILi32ELi32ELi16EEENS_9transform11threadblock28PredicatedTileAccessIteratorINS_11MatrixShapeILi32ELi16EEEdNS_6layout11ColumnMajorELi1ENS8_31PitchLinearWarpStripedThreadMapINS_16PitchLinearShapeILi32ELi16EEELi128ENSG_ILi16ELi2EEELi1EEENS_5ArrayIdLi1ELb1EEELb0ENSD_9NoPermuteEEENS9_25RegularTileAccessIteratorISC_dNSD_43ColumnMajorTensorOpMultiplicandCongruous64bELi1ESJ_Li8EEELNS_4arch14CacheOperation4KindE0ENSA_INSB_ILi16ELi32EEEdNSD_8RowMajorELi0ESJ_SL_Lb0ESM_EENSO_ISU_dNSD_40RowMajorTensorOpMultiplicandCongruous64bELi0ESJ_Li8EEELST_0EdSV_NS4_9MmaPolicyINS1_4warp11MmaTensorOpINS6_ILi16ELi16ELi16EEEdSP_dSX_dSV_NS10_17MmaTensorOpPolicyINSR_3MmaINS6_ILi8ELi8ELi4EEELi32EdSV_dSE_dSV_NSR_13OpMultiplyAddEEENSB_ILi1ELi1EEEEELi1ELb0EbEENSB_ILi0ELi0EEES1B_Li1EEELi3ELNS1_23SharedMemoryClearOptionE0EbEES1E_NS_8epilogue11threadblock8EpilogueIS7_S1A_Li1ENS1G_27PredicatedTileIteratorBlas3INS1G_26OutputTileOptimalThreadMapINS1G_15OutputTileShapeILi32ELi8ELi2ELi1ELi1EEENS1K_ILi1ELi2ELi1ELi1ELi2EEELi128ELi1ELi64EEEdLNS_8BlasModeE1EEENS1F_4warp24FragmentIteratorTensorOpIS12_S15_dNSK_IdLi2ELb1EEESV_EENS1Q_20TileIteratorTensorOpIS12_S15_dSV_EENS1G_18SharedLoadIteratorINS1N_18CompactedThreadMapEdLi8EEENS1F_6thread17LinearCombinationIdLi1EddLNS1Z_9ScaleType4KindE0ELNS_15FloatRoundStyleE2EdEENSB_ILi0ELi4EEELi1ELi1EEENS4_30GemmIdentityThreadblockSwizzleILi1EEELNS_8FillModeE1ELS1O_1EEEEEvNT_6ParamsE)
        .other          _ZN7cutlass6KernelINS_4gemm6kernel15Rank2KUniversalINS1_11threadblock13MmaMultistageINS1_9GemmShapeILi32ELi32ELi16EEENS_9transform11threadblock28PredicatedTileAccessIteratorINS_11MatrixShapeILi32ELi16EEEdNS_6layout11ColumnMajorELi1ENS8_31PitchLinearWarpStripedThreadMapINS_16PitchLinearShapeILi32ELi16EEELi128ENSG_ILi16ELi2EEELi1EEENS_5ArrayIdLi1ELb1EEELb0ENSD_9NoPermuteEEENS9_25RegularTileAccessIteratorISC_dNSD_43ColumnMajorTensorOpMultiplicandCongruous64bELi1ESJ_Li8EEELNS_4arch14CacheOperation4KindE0ENSA_INSB_ILi16ELi32EEEdNSD_8RowMajorELi0ESJ_SL_Lb0ESM_EENSO_ISU_dNSD_40RowMajorTensorOpMultiplicandCongruous64bELi0ESJ_Li8EEELST_0EdSV_NS4_9MmaPolicyINS1_4warp11MmaTensorOpINS6_ILi16ELi16ELi16EEEdSP_dSX_dSV_NS10_17MmaTensorOpPolicyINSR_3MmaINS6_ILi8ELi8ELi4EEELi32EdSV_dSE_dSV_NSR_13OpMultiplyAddEEENSB_ILi1ELi1EEEEELi1ELb0EbEENSB_ILi0ELi0EEES1B_Li1EEELi3ELNS1_23SharedMemoryClearOptionE0EbEES1E_NS_8epilogue11threadblock8EpilogueIS7_S1A_Li1ENS1G_27PredicatedTileIteratorBlas3INS1G_26OutputTileOptimalThreadMapINS1G_15OutputTileShapeILi32ELi8ELi2ELi1ELi1EEENS1K_ILi1ELi2ELi1ELi1ELi2EEELi128ELi1ELi64EEEdLNS_8BlasModeE1EEENS1F_4warp24FragmentIteratorTensorOpIS12_S15_dNSK_IdLi2ELb1EEESV_EENS1Q_20TileIteratorTensorOpIS12_S15_dSV_EENS1G_18SharedLoadIteratorINS1N_18CompactedThreadMapEdLi8EEENS1F_6thread17LinearCombinationIdLi1EddLNS1Z_9ScaleType4KindE0ELNS_15FloatRoundStyleE2EdEENSB_ILi0ELi4EEELi1ELi1EEENS4_30GemmIdentityThreadblockSwizzleILi1EEELNS_8FillModeE1ELS1O_1EEEEEvNT_6ParamsE,@"STO_CUDA_ENTRY STV_DEFAULT"
_ZN7cutlass6KernelINS_4gemm6kernel15Rank2KUniversalINS1_11threadblock13MmaMultistageINS1_9GemmShapeILi32ELi32ELi16EEENS_9transform11threadblock28PredicatedTileAccessIteratorINS_11MatrixShapeILi32ELi16EEEdNS_6layout11ColumnMajorELi1ENS8_31PitchLinearWarpStripedThreadMapINS_16PitchLinearShapeILi32ELi16EEELi128ENSG_ILi16ELi2EEELi1EEENS_5ArrayIdLi1ELb1EEELb0ENSD_9NoPermuteEEENS9_25RegularTileAccessIteratorISC_dNSD_43ColumnMajorTensorOpMultiplicandCongruous64bELi1ESJ_Li8EEELNS_4arch14CacheOperation4KindE0ENSA_INSB_ILi16ELi32EEEdNSD_8RowMajorELi0ESJ_SL_Lb0ESM_EENSO_ISU_dNSD_40RowMajorTensorOpMultiplicandCongruous64bELi0ESJ_Li8EEELST_0EdSV_NS4_9MmaPolicyINS1_4warp11MmaTensorOpINS6_ILi16ELi16ELi16EEEdSP_dSX_dSV_NS10_17MmaTensorOpPolicyINSR_3MmaINS6_ILi8ELi8ELi4EEELi32EdSV_dSE_dSV_NSR_13OpMultiplyAddEEENSB_ILi1ELi1EEEEELi1ELb0EbEENSB_ILi0ELi0EEES1B_Li1EEELi3ELNS1_23SharedMemoryClearOptionE0EbEES1E_NS_8epilogue11threadblock8EpilogueIS7_S1A_Li1ENS1G_27PredicatedTileIteratorBlas3INS1G_26OutputTileOptimalThreadMapINS1G_15OutputTileShapeILi32ELi8ELi2ELi1ELi1EEENS1K_ILi1ELi2ELi1ELi1ELi2EEELi128ELi1ELi64EEEdLNS_8BlasModeE1EEENS1F_4warp24FragmentIteratorTensorOpIS12_S15_dNSK_IdLi2ELb1EEESV_EENS1Q_20TileIteratorTensorOpIS12_S15_dSV_EENS1G_18SharedLoadIteratorINS1N_18CompactedThreadMapEdLi8EEENS1F_6thread17LinearCombinationIdLi1EddLNS1Z_9ScaleType4KindE0ELNS_15FloatRoundStyleE2EdEENSB_ILi0ELi4EEELi1ELi1EEENS4_30GemmIdentityThreadblockSwizzleILi1EEELNS_8FillModeE1ELS1O_1EEEEEvNT_6ParamsE:
[----:B------:R-:W-:Y:S08]  /*0000*/  LDC R1, c[0x0][0x28] ;  /* 0x00000a00ff017b82 */ /* 0x000ff00000000800 */
[----:B------:R-:W1:Y:S01]  /*0010*/  LDC.64 R2, c[0x0][0x338] ;  /* 0x0000ce00ff027b82 */ /* 0x000e620000000a00 */
[----:B------:R-:W-:Y:S02]  /*0020*/  ULDC.64 UR4, c[0x0][0x330] ;  /* 0x0000cc0000047ab9 */ /* 0x000fe40000000a00 */
[----:B------:R-:W-:Y:S01]  /*0030*/  DSETP.NEU.AND P1, PT, RZ, UR4, PT ;  /* 0x00000004ff007e2a */ /* 0x000fe2000bf2d000 */
[----:B------:R-:W-:-:S05]  /*0040*/  ULDC.U8 UR4, c[0x0][0x3b8] ;  /* 0x0000ee0000047ab9 */ /* 0x000fca0000000000 */
[----:B------:R-:W-:Y:S01]  /*0050*/  ISETP.NE.AND P1, PT, RZ, UR4, !P1 ;  /* 0x00000004ff007c0c */ /* 0x000fe2000cf25270 */
[----:B-1----:R-:W-:-:S14]  /*0060*/  DSETP.EQ.AND P0, PT, R2, 1, PT ;  /* 0x3ff000000200742a */ /* 0x002fdc0003f02000 */
[----:B------:R-:W-:Y:S05]  /*0070*/  @P1 EXIT P0 ;  /* 0x000000000000194d */ /* 0x000fea0000000000 */
[----:B------:R-:W1:Y:S01]  /*0080*/  S2UR UR7, SR_CTAID.Y ;  /* 0x00000000000779c3 */ /* 0x000e620000002600 */
[----:B------:R-:W-:Y:S01]  /*0090*/  IMAD.MOV.U32 R2, RZ, RZ, -0x1 ;  /* 0xffffffffff027424 */ /* 0x000fe200078e00ff */
[----:B------:R-:W-:Y:S01]  /*00a0*/  ULDC UR5, c[0x0][0x228] ;  /* 0x00008a0000057ab9 */ /* 0x000fe20000000800 */
[----:B------:R-:W-:-:S03]  /*00b0*/  ULDC UR4, c[0x0][0x220] ;  /* 0x0000880000047ab9 */ /* 0x000fc60000000800 */
[----:B------:R-:W-:Y:S02]  /*00c0*/  SHF.L.U32 R2, R2, UR5, RZ ;  /* 0x0000000502027c19 */ /* 0x000fe400080006ff */
[----:B------:R-:W2:Y:S08]  /*00d0*/  S2UR UR6, SR_CTAID.X ;  /* 0x00000000000679c3 */ /* 0x000eb00000002500 */
[----:B------:R-:W3:Y:S01]  /*00e0*/  LDC R0, c[0x0][0x21c] ;  /* 0x00008700ff007b82 */ /* 0x000ee20000000800 */
[----:B-1----:R-:W-:Y:S01]  /*00f0*/  USHF.L.U32 UR7, UR7, UR5, URZ ;  /* 0x0000000507077299 */ /* 0x002fe2000800063f */
[----:B--2---:R-:W-:Y:S01]  /*0100*/  LOP3.LUT R61, R2, UR6, RZ, 0xc, !PT ;  /* 0x00000006023d7c12 */ /* 0x004fe2000f8e0cff */
[----:B------:R-:W-:-:S04]  /*0110*/  USHF.R.S32.HI UR5, URZ, UR5, UR6 ;  /* 0x000000053f057299 */ /* 0x000fc80008011406 */
[----:B------:R-:W-:-:S05]  /*0120*/  VIADD R61, R61, UR7 ;  /* 0x000000073d3d7c36 */ /* 0x000fca0008000000 */
[----:B------:R-:W-:-:S04]  /*0130*/  ISETP.GE.AND P0, PT, R61, UR4, PT ;  /* 0x000000043d007c0c */ /* 0x000fc8000bf06270 */
[----:B---3--:R-:W-:-:S13]  /*0140*/  ISETP.LE.OR P0, PT, R0, UR5, P0 ;  /* 0x0000000500007c0c */ /* 0x008fda0008703670 */
[----:B------:R-:W-:Y:S05]  /*0150*/  @P0 EXIT ;  /* 0x000000000000094d */ /* 0x000fea0003800000 */
[----:B------:R-:W-:Y:S01]  /*0160*/  USHF.L.U32 UR18, UR5, 0x5, URZ ;  /* 0x0000000505127899 */ /* 0x000fe2000800063f */
[----:B------:R-:W-:-:S03]  /*0170*/  SHF.L.U32 R60, R61, 0x5, RZ ;  /* 0x000000053d3c7819 */ /* 0x000fc600000006ff */
[----:B------:R-:W-:-:S06]  /*0180*/  UIADD3 UR4, UR18, 0x20, URZ ;  /* 0x0000002012047890 */ /* 0x000fcc000fffe03f */
[----:B------:R-:W-:-:S13]  /*0190*/  ISETP.LT.AND P0, PT, R60, UR4, PT ;  /* 0x000000043c007c0c */ /* 0x000fda000bf01270 */
[----:B------:R-:W-:Y:S05]  /*01a0*/  @!P0 EXIT ;  /* 0x000000000000894d */ /* 0x000fea0003800000 */
[----:B------:R-:W1:Y:S01]  /*01b0*/  LDC R0, c[0x0][0x360] ;  /* 0x0000d800ff007b82 */ /* 0x000e620000000800 */
[----:B------:R-:W2:Y:S01]  /*01c0*/  S2R R57, SR_CTAID.Z ;  /* 0x0000000000397919 */ /* 0x000ea20000002700 */
[----:B------:R-:W-:Y:S01]  /*01d0*/  ULDC UR4, c[0x0][0x218] ;  /* 0x0000860000047ab9 */ /* 0x000fe20000000800 */
[----:B------:R-:W-:Y:S01]  /*01e0*/  ULDC.64 UR20, c[0x0][0x208] ;  /* 0x0000820000147ab9 */ /* 0x000fe20000000a00 */
[----:B------:R-:W-:Y:S01]  /*01f0*/  MOV R6, UR4 ;  /* 0x0000000400067c02 */ /* 0x000fe20008000f00 */
[----:B------:R-:W-:Y:S01]  /*0200*/  IMAD.MOV.U32 R5, RZ, RZ, RZ ;  /* 0x000000ffff057224 */ /* 0x000fe200078e00ff */
[----:B-1----:R-:W-:-:S13]  /*0210*/  ISETP.GT.U32.AND P0, PT, R0, 0x1, PT ;  /* 0x000000010000780c */ /* 0x002fda0003f04070 */
[----:B--2---:R-:W-:Y:S05]  /*0220*/  @P0 BRA `(.L_x_0) ;  /* 0x00000000001c0947 */ /* 0x004fea0003800000 */
[----:B------:R-:W1:Y:S01]  /*0230*/  LDC R2, c[0x0][0x224] ;  /* 0x00008900ff027b82 */ /* 0x000e620000000800 */
[----:B------:R-:W-:-:S07]  /*0240*/  IADD3 R3, R57, 0x1, RZ ;  /* 0x0000000139037810 */ /* 0x000fce0007ffe0ff */
[----:B------:R-:W2:Y:S01]  /*0250*/  LDC R0, c[0x0][0x368] ;  /* 0x0000da00ff007b82 */ /* 0x000ea20000000800 */
[C---:B-1----:R-:W-:Y:S01]  /*0260*/  ISETP.GE.AND P0, PT, R3.reuse, R2, PT ;  /* 0x000000020300720c */ /* 0x042fe20003f06270 */
[-C--:B--2---:R-:W-:Y:S02]  /*0270*/  IMAD R6, R3, R0.reuse, RZ ;  /* 0x0000000003067224 */ /* 0x084fe400078e02ff */
[----:B------:R-:W-:-:S10]  /*0280*/  IMAD R5, R57, R0, RZ ;  /* 0x0000000039057224 */ /* 0x000fd400078e02ff */
[----:B------:R-:W1:Y:S02]  /*0290*/  @P0 LDC R6, c[0x0][0x218] ;  /* 0x00008600ff060b82 */ /* 0x000e640000000800 */
.L_x_0:
[----:B------:R-:W2:Y:S01]  /*02a0*/  S2R R55, SR_TID.X ;  /* 0x0000000000377919 */ /* 0x000ea20000002100 */
[C-C-:B-1----:R-:W-:Y:S01]  /*02b0*/  IMAD.IADD R3, R6.reuse, 0x1, -R5.reuse ;  /* 0x0000000106037824 */ /* 0x142fe200078e0a05 */
[----:B------:R-:W-:Y:S01]  /*02c0*/  IADD3 R59, R6, 0xf, -R5 ;  /* 0x0000000f063b7810 */ /* 0x000fe20007ffe805 */
[----:B------:R-:W-:Y:S01]  /*02d0*/  ULDC.64 UR8, c[0x0][0x230] ;  /* 0x00008c0000087ab9 */ /* 0x000fe20000000a00 */
[----:B------:R-:W-:Y:S01]  /*02e0*/  ULDC.64 UR16, c[0x0][0x250] ;  /* 0x0000940000107ab9 */ /* 0x000fe20000000a00 */
[----:B------:R-:W-:Y:S01]  /*02f0*/  ULDC.64 UR6, c[0x0][0x210] ;  /* 0x0000840000067ab9 */ /* 0x000fe20000000a00 */
[----:B------:R-:W-:Y:S01]  /*0300*/  SHF.R.S32.HI R56, RZ, 0x1f, R3 ;  /* 0x0000001fff387819 */ /* 0x000fe20000011403 */
[----:B------:R-:W1:Y:S01]  /*0310*/  S2UR UR4, SR_CgaCtaId ;  /* 0x00000000000479c3 */ /* 0x000e620000008800 */
[----:B------:R-:W-:Y:S01]  /*0320*/  LOP3.LUT R10, R59, 0xfffffff0, RZ, 0xc0, !PT ;  /* 0xfffffff03b0a7812 */ /* 0x000fe200078ec0ff */
[----:B------:R-:W-:Y:S01]  /*0330*/  ULDC.64 UR12, c[0x0][0x240] ;  /* 0x00009000000c7ab9 */ /* 0x000fe20000000a00 */
[----:B------:R-:W-:Y:S01]  /*0340*/  LEA.HI R56, R56, R3, RZ, 0x4 ;  /* 0x0000000338387211 */ /* 0x000fe200078f20ff */
[----:B------:R-:W-:Y:S01]  /*0350*/  ULDC.64 UR10, c[0x0][0x248] ;  /* 0x00009200000a7ab9 */ /* 0x000fe20000000a00 */
[----:B------:R-:W-:Y:S01]  /*0360*/  ISETP.NE.AND P4, PT, R10, 0x10, PT ;  /* 0x000000100a00780c */ /* 0x000fe20003f85270 */
[----:B------:R-:W-:Y:S01]  /*0370*/  UIADD3 UR19, UP1, UR12, -UR10, URZ ;  /* 0x8000000a0c137290 */ /* 0x000fe2000ff3e03f */
[----:B------:R-:W-:Y:S01]  /*0380*/  LOP3.LUT R56, R56, 0xfffffff0, RZ, 0xc0, !PT ;  /* 0xfffffff038387812 */ /* 0x000fe200078ec0ff */
[----:B------:R-:W3:Y:S01]  /*0390*/  LDC.64 R28, c[0x0][0x238] ;  /* 0x00008e00ff1c7b82 */ /* 0x000ee20000000a00 */
[----:B------:R-:W-:Y:S01]  /*03a0*/  ULDC.64 UR14, c[0x0][0x378] ;  /* 0x0000de00000e7ab9 */ /* 0x000fe20000000a00 */
[----:B------:R-:W-:Y:S01]  /*03b0*/  UIADD3.X UR11, UR13, ~UR11, URZ, UP1, !UPT ;  /* 0x8000000b0d0b7290 */ /* 0x000fe20008ffe43f */
[----:B------:R-:W-:Y:S01]  /*03c0*/  SHF.R.S32.HI R52, RZ, 0x1f, R59 ;  /* 0x0000001fff347819 */ /* 0x000fe2000001143b */
[----:B------:R-:W-:Y:S01]  /*03d0*/  IMAD.IADD R56, R3, 0x1, -R56 ;  /* 0x0000000103387824 */ /* 0x000fe200078e0a38 */
[----:B------:R-:W-:Y:S01]  /*03e0*/  CS2R R18, SRZ ;  /* 0x0000000000127805 */ /* 0x000fe2000001ff00 */
[----:B------:R-:W-:Y:S01]  /*03f0*/  VIADD R3, R59, 0xf ;  /* 0x0000000f3b037836 */ /* 0x000fe20000000000 */
[----:B------:R-:W-:Y:S01]  /*0400*/  LEA.HI R52, R52, R59, RZ, 0x4 ;  /* 0x0000003b34347211 */ /* 0x000fe200078f20ff */
[----:B------:R-:W4:Y:S08]  /*0410*/  LDC.64 R30, c[0x0][0x258] ;  /* 0x00009600ff1e7b82 */ /* 0x000f300000000a00 */
[----:B------:R-:W-:Y:S01]  /*0420*/  BAR.SYNC.DEFER_BLOCKING 0x0 ;  /* 0x0000000000007b1d */ /* 0x000fe20000010000 */
[----:B------:R-:W-:-:S02]  /*0430*/  ISETP.NE.AND P0, PT, R56, RZ, PT ;  /* 0x000000ff3800720c */ /* 0x000fc40003f05270 */
[----:B------:R-:W-:Y:S02]  /*0440*/  ISETP.GE.U32.AND P5, PT, R3, 0x1f, PT ;  /* 0x0000001f0300780c */ /* 0x000fe40003fa6070 */
[----:B------:R-:W-:Y:S02]  /*0450*/  SEL R56, R56, 0x10, P0 ;  /* 0x0000001038387807 */ /* 0x000fe40000000000 */
[----:B------:R-:W-:Y:S02]  /*0460*/  SHF.R.S32.HI R52, RZ, 0x4, R52 ;  /* 0x00000004ff347819 */ /* 0x000fe40000011434 */
[--C-:B--2---:R-:W-:Y:S01]  /*0470*/  SHF.R.S32.HI R0, RZ, 0x1f, R55.reuse ;  /* 0x0000001fff007819 */ /* 0x104fe20000011437 */
[----:B------:R-:W-:Y:S01]  /*0480*/  IMAD.WIDE.U32 R8, R56, UR8, RZ ;  /* 0x0000000838087c25 */ /* 0x000fe2000f8e00ff */
[----:B------:R-:W-:Y:S02]  /*0490*/  SHF.R.U32.HI R7, RZ, 0x5, R55 ;  /* 0x00000005ff077819 */ /* 0x000fe40000011637 */
[----:B------:R-:W-:Y:S01]  /*04a0*/  LEA.HI R0, R0, R55, RZ, 0x5 ;  /* 0x0000003700007211 */ /* 0x000fe200078f28ff */
[----:B------:R-:W-:Y:S01]  /*04b0*/  IMAD.SHL.U32 R65, R8, 0x8, RZ ;  /* 0x0000000808417824 */ /* 0x000fe200078e00ff */
[----:B------:R-:W-:-:S02]  /*04c0*/  VIADDMNMX R6, R5, R56, R6, PT ;  /* 0x0000003805067246 */ /* 0x000fc40003800106 */
[----:B------:R-:W-:Y:S01]  /*04d0*/  LOP3.LUT R2, R0, 0xffffffe0, RZ, 0xc0, !PT ;  /* 0xffffffe000027812 */ /* 0x000fe200078ec0ff */
[----:B------:R-:W2:Y:S01]  /*04e0*/  SHFL.IDX PT, R7, R7, RZ, 0x1f ;  /* 0x00001fff07077589 */ /* 0x000ea200000e0000 */
[----:B------:R-:W-:Y:S02]  /*04f0*/  SHF.R.S32.HI R0, RZ, 0x5, R0 ;  /* 0x00000005ff007819 */ /* 0x000fe40000011400 */
[----:B------:R-:W-:Y:S01]  /*0500*/  SHF.R.S32.HI R43, RZ, 0x1f, R56 ;  /* 0x0000001fff2b7819 */ /* 0x000fe20000011438 */
[----:B------:R-:W-:Y:S02]  /*0510*/  IMAD.IADD R2, R55, 0x1, -R2 ;  /* 0x0000000137027824 */ /* 0x000fe400078e0a02 */
[----:B------:R-:W-:-:S03]  /*0520*/  IMAD.SHL.U32 R0, R0, 0x2, RZ ;  /* 0x0000000200007824 */ /* 0x000fc600078e00ff */
[----:B------:R-:W-:-:S04]  /*0530*/  SHF.R.S32.HI R77, RZ, 0x1f, R2 ;  /* 0x0000001fff4d7819 */ /* 0x000fc80000011402 */
[----:B------:R-:W-:-:S04]  /*0540*/  LEA.HI R77, R77, R2, RZ, 0x4 ;  /* 0x000000024d4d7211 */ /* 0x000fc800078f20ff */
[C---:B------:R-:W-:Y:S02]  /*0550*/  LEA.HI.SX32 R0, R77.reuse, R0, 0x1c ;  /* 0x000000004d007211 */ /* 0x040fe400078fe2ff */
[----:B------:R-:W-:-:S03]  /*0560*/  LOP3.LUT R77, R77, 0xfffffff0, RZ, 0xc0, !PT ;  /* 0xfffffff04d4d7812 */ /* 0x000fc600078ec0ff */
[----:B------:R-:W-:Y:S02]  /*0570*/  IMAD.IADD R53, R0, 0x1, R5 ;  /* 0x0000000100357824 */ /* 0x000fe400078e0205 */
[----:B------:R-:W-:Y:S01]  /*0580*/  IMAD.IADD R77, R2, 0x1, -R77 ;  /* 0x00000001024d7824 */ /* 0x000fe200078e0a4d */
[----:B--2---:R-:W-:Y:S01]  /*0590*/  R2UR UR5, R7 ;  /* 0x00000000070572ca */ /* 0x004fe200000e0000 */
[C---:B------:R-:W-:Y:S01]  /*05a0*/  VIADD R3, R53.reuse, 0x8 ;  /* 0x0000000835037836 */ /* 0x040fe20000000000 */
[-C--:B------:R-:W-:Y:S01]  /*05b0*/  ISETP.GE.AND P1, PT, R53, R6.reuse, PT ;  /* 0x000000063500720c */ /* 0x080fe20003f26270 */
[----:B------:R-:W-:Y:S01]  /*05c0*/  VIADD R78, R77, UR18 ;  /* 0x000000124d4e7c36 */ /* 0x000fe20008000000 */
[----:B------:R-:W-:Y:S01]  /*05d0*/  SHF.R.S32.HI R7, RZ, 0x1f, R0 ;  /* 0x0000001fff077819 */ /* 0x000fe20000011400 */
[----:B------:R-:W-:Y:S01]  /*05e0*/  IMAD R5, R43, UR8, RZ ;  /* 0x000000082b057c24 */ /* 0x000fe2000f8e02ff */
[----:B------:R-:W-:Y:S01]  /*05f0*/  ISETP.GE.AND P6, PT, R3, R6, PT ;  /* 0x000000060300720c */ /* 0x000fe20003fc6270 */
[C---:B------:R-:W-:Y:S01]  /*0600*/  VIADD R2, R78.reuse, 0x10 ;  /* 0x000000104e027836 */ /* 0x040fe20000000000 */
[----:B------:R-:W-:Y:S01]  /*0610*/  ISETP.LT.AND P0, PT, R78, UR6, !P1 ;  /* 0x000000064e007c0c */ /* 0x000fe2000cf01270 */
[----:B------:R-:W-:Y:S01]  /*0620*/  IMAD R3, R43, UR16, RZ ;  /* 0x000000102b037c24 */ /* 0x000fe2000f8e02ff */
[----:B------:R-:W-:Y:S01]  /*0630*/  LEA.HI R7, R7, R0, RZ, 0x2 ;  /* 0x0000000007077211 */ /* 0x000fe200078f10ff */
[----:B------:R-:W-:Y:S01]  /*0640*/  IMAD R64, R56, UR9, R5 ;  /* 0x0000000938407c24 */ /* 0x000fe2000f8e0205 */
[----:B------:R-:W-:Y:S01]  /*0650*/  ISETP.LT.AND P1, PT, R2, UR6, !P1 ;  /* 0x0000000602007c0c */ /* 0x000fe2000cf21270 */
[----:B------:R-:W-:Y:S01]  /*0660*/  IMAD.WIDE.U32 R4, R56, UR16, RZ ;  /* 0x0000001038047c25 */ /* 0x000fe2000f8e00ff */
[----:B------:R-:W-:Y:S01]  /*0670*/  ISETP.LT.AND P3, PT, R2, UR6, !P6 ;  /* 0x0000000602007c0c */ /* 0x000fe2000f761270 */
[----:B------:R-:W-:Y:S01]  /*0680*/  USHF.R.S32.HI UR24, URZ, 0x1f, UR5 ;  /* 0x0000001f3f187899 */ /* 0x000fe20008011405 */
[----:B------:R-:W-:Y:S01]  /*0690*/  ISETP.LT.AND P2, PT, R78, UR6, !P6 ;  /* 0x000000064e007c0c */ /* 0x000fe2000f741270 */
[----:B------:R-:W-:Y:S01]  /*06a0*/  IMAD R3, R56, UR17, R3 ;  /* 0x0000001138037c24 */ /* 0x000fe2000f8e0203 */
[----:B------:R-:W-:Y:S01]  /*06b0*/  SEL R48, RZ, 0x1, !P0 ;  /* 0x00000001ff307807 */ /* 0x000fe20004000000 */
[----:B------:R-:W-:Y:S01]  /*06c0*/  IMAD.IADD R64, R9, 0x1, R64 ;  /* 0x0000000109407824 */ /* 0x000fe200078e0240 */
[----:B------:R-:W-:Y:S01]  /*06d0*/  LOP3.LUT R58, R77, 0x6, RZ, 0xc0, !PT ;  /* 0x000000064d3a7812 */ /* 0x000fe200078ec0ff */
[----:B------:R-:W-:Y:S01]  /*06e0*/  IMAD.IADD R68, R5, 0x1, R3 ;  /* 0x0000000105447824 */ /* 0x000fe200078e0203 */
[----:B------:R-:W-:Y:S01]  /*06f0*/  LOP3.LUT R7, R7, 0xfffffffc, RZ, 0xc0, !PT ;  /* 0xfffffffc07077812 */ /* 0x000fe200078ec0ff */
[----:B------:R-:W-:Y:S01]  /*0700*/  IMAD.SHL.U32 R5, R77, 0x4, RZ ;  /* 0x000000044d057824 */ /* 0x000fe200078e00ff */
[----:B------:R-:W-:Y:S01]  /*0710*/  P2R R48, PR, R48, 0xf ;  /* 0x0000000f30307803 */ /* 0x000fe20000000000 */
[----:B------:R-:W-:Y:S01]  /*0720*/  IMAD.IADD R76, R60, 0x1, R77 ;  /* 0x000000013c4c7824 */ /* 0x000fe200078e024d */
[----:B------:R-:W-:Y:S01]  /*0730*/  ISETP.GE.AND P0, PT, R2, UR6, PT ;  /* 0x0000000602007c0c */ /* 0x000fe2000bf06270 */
[----:B------:R-:W-:Y:S01]  /*0740*/  IMAD.IADD R3, R0, 0x1, -R7 ;  /* 0x0000000100037824 */ /* 0x000fe200078e0a07 */
[----:B------:R-:W-:Y:S01]  /*0750*/  SHF.R.U32.HI R58, RZ, 0x1, R58 ;  /* 0x00000001ff3a7819 */ /* 0x000fe2000001163a */
[----:B------:R-:W-:Y:S01]  /*0760*/  IMAD.SHL.U32 R69, R4, 0x8, RZ ;  /* 0x0000000804457824 */ /* 0x000fe200078e00ff */
[----:B------:R-:W-:Y:S01]  /*0770*/  SHF.R.S32.HI R54, RZ, 0x1f, R53 ;  /* 0x0000001fff367819 */ /* 0x000fe20000011435 */
[----:B------:R-:W-:Y:S01]  /*0780*/  ULEA.HI UR24, UR24, UR5, URZ, 0x2 ;  /* 0x0000000518187291 */ /* 0x000fe2000f8f103f */
[----:B------:R-:W-:-:S02]  /*0790*/  SHF.R.S32.HI R2, RZ, 0x1f, R77 ;  /* 0x0000001fff027819 */ /* 0x000fc4000001144d */
[----:B------:R-:W-:Y:S02]  /*07a0*/  LOP3.LUT R0, R58, 0x4, R5, 0xf8, !PT ;  /* 0x000000043a007812 */ /* 0x000fe400078ef805 */
[----:B------:R-:W-:Y:S01]  /*07b0*/  SHF.L.U64.HI R64, R8, 0x3, R64 ;  /* 0x0000000308407819 */ /* 0x000fe20000010240 */
[----:B------:R-:W-:Y:S01]  /*07c0*/  IMAD R8, R54, UR8, RZ ;  /* 0x0000000836087c24 */ /* 0x000fe2000f8e02ff */
[----:B------:R-:W-:Y:S02]  /*07d0*/  LEA.HI R2, R2, R77, RZ, 0x3 ;  /* 0x0000004d02027211 */ /* 0x000fe400078f18ff */
[----:B------:R-:W-:Y:S01]  /*07e0*/  SHF.R.S32.HI R79, RZ, 0x1f, R78 ;  /* 0x0000001fff4f7819 */ /* 0x000fe2000001144e */
[C---:B------:R-:W-:Y:S01]  /*07f0*/  IMAD R21, R53.reuse, UR9, R8 ;  /* 0x0000000935157c24 */ /* 0x040fe2000f8e0208 */
[C---:B------:R-:W-:Y:S02]  /*0800*/  ISETP.GE.AND P3, PT, R53.reuse, R6, PT ;  /* 0x000000063500720c */ /* 0x040fe40003f66270 */
[----:B------:R-:W-:Y:S01]  /*0810*/  LOP3.LUT R5, R0, 0x1, R3, 0x78, !PT ;  /* 0x0000000100057812 */ /* 0x000fe200078e7803 */
[----:B------:R-:W-:Y:S01]  /*0820*/  VIADD R0, R76, 0x10 ;  /* 0x000000104c007836 */ /* 0x000fe20000000000 */
[----:B------:R-:W-:Y:S01]  /*0830*/  SHF.L.U64.HI R68, R4, 0x3, R68 ;  /* 0x0000000304447819 */ /* 0x000fe20000010244 */
[----:B------:R-:W-:Y:S01]  /*0840*/  IMAD.WIDE.U32 R8, R53, UR8, R78 ;  /* 0x0000000835087c25 */ /* 0x000fe2000f8e004e */
[----:B------:R-:W-:Y:S01]  /*0850*/  SHF.R.U32.HI R2, RZ, 0x3, R2 ;  /* 0x00000003ff027819 */ /* 0x000fe20000011602 */
[----:B------:R-:W-:Y:S01]  /*0860*/  ULDC.64 UR8, c[0x0][0x370] ;  /* 0x0000dc0000087ab9 */ /* 0x000fe20000000a00 */
[----:B------:R-:W-:Y:S01]  /*0870*/  P2R R4, PR, RZ, 0x1 ;  /* 0x00000001ff047803 */ /* 0x000fe20000000000 */
[----:B------:R-:W-:Y:S01]  /*0880*/  IMAD.SHL.U32 R3, R3, 0x2, RZ ;  /* 0x0000000203037824 */ /* 0x000fe200078e00ff */
[----:B------:R-:W-:Y:S01]  /*0890*/  ISETP.LT.AND P0, PT, R76, UR7, !P3 ;  /* 0x000000074c007c0c */ /* 0x000fe2000df01270 */
[----:B------:R-:W-:Y:S01]  /*08a0*/  IMAD R2, R5, 0x2, R2 ;  /* 0x0000000205027824 */ /* 0x000fe200078e0202 */
[----:B------:R-:W-:Y:S01]  /*08b0*/  SEL R48, R48, RZ, P5 ;  /* 0x000000ff30307207 */ /* 0x000fe20002800000 */
[----:B------:R-:W-:Y:S01]  /*08c0*/  IMAD.SHL.U32 R20, R8, 0x8, RZ ;  /* 0x0000000808147824 */ /* 0x000fe200078e00ff */
[----:B------:R-:W-:Y:S01]  /*08d0*/  ISETP.LT.AND P1, PT, R0, UR7, !P3 ;  /* 0x0000000700007c0c */ /* 0x000fe2000df21270 */
[----:B------:R-:W-:Y:S01]  /*08e0*/  IMAD.IADD R21, R9, 0x1, R21 ;  /* 0x0000000109157824 */ /* 0x000fe200078e0215 */
[----:B------:R-:W-:Y:S01]  /*08f0*/  ISETP.LT.AND P2, PT, R76, UR7, !P6 ;  /* 0x000000074c007c0c */ /* 0x000fe2000f741270 */
[----:B------:R-:W-:Y:S01]  /*0900*/  IMAD.SHL.U32 R51, R48, 0x8, RZ ;  /* 0x0000000830337824 */ /* 0x000fe200078e00ff */
[----:B------:R-:W-:Y:S01]  /*0910*/  ISETP.LT.AND P3, PT, R0, UR7, !P6 ;  /* 0x0000000700007c0c */ /* 0x000fe2000f761270 */
[C---:B------:R-:W-:Y:S01]  /*0920*/  IMAD.SHL.U32 R50, R48.reuse, 0x4, RZ ;  /* 0x0000000430327824 */ /* 0x040fe200078e00ff */
[----:B------:R-:W-:Y:S01]  /*0930*/  SEL R44, RZ, 0x1, !P0 ;  /* 0x00000001ff2c7807 */ /* 0x000fe20004000000 */
[----:B------:R-:W-:Y:S01]  /*0940*/  IMAD.SHL.U32 R49, R48, 0x2, RZ ;  /* 0x0000000230317824 */ /* 0x000fe200078e00ff */
[----:B------:R-:W-:-:S02]  /*0950*/  LOP3.LUT R58, R7, R58, RZ, 0xfc, !PT ;  /* 0x0000003a073a7212 */ /* 0x000fc400078efcff */
[----:B------:R-:W-:Y:S02]  /*0960*/  LOP3.LUT R3, R2, 0x4, R3, 0x78, !PT ;  /* 0x0000000402037812 */ /* 0x000fe400078e7803 */
[----:B------:R-:W-:Y:S02]  /*0970*/  P2R R44, PR, R44, 0xf ;  /* 0x0000000f2c2c7803 */ /* 0x000fe40000000000 */
[----:B------:R-:W-:Y:S01]  /*0980*/  IADD3 R10, P0, R20, UR8, RZ ;  /* 0x00000008140a7c10 */ /* 0x000fe2000ff1e0ff */
[----:B------:R-:W-:Y:S01]  /*0990*/  UMOV UR8, 0x400 ;  /* 0x0000040000087882 */ /* 0x000fe20000000000 */
[----:B------:R-:W-:Y:S01]  /*09a0*/  LOP3.LUT P1, R51, R51, 0x8, RZ, 0xc0, !PT ;  /* 0x0000000833337812 */ /* 0x000fe2000782c0ff */
[----:B-1----:R-:W-:Y:S01]  /*09b0*/  ULEA UR4, UR4, UR8, 0x18 ;  /* 0x0000000804047291 */ /* 0x002fe2000f8ec03f */
[----:B------:R-:W-:Y:S01]  /*09c0*/  IMAD R58, R58, 0x20, R3 ;  /* 0x000000203a3a7824 */ /* 0x000fe200078e0203 */
[----:B------:R-:W-:Y:S02]  /*09d0*/  SHF.L.U64.HI R21, R8, 0x3, R21 ;  /* 0x0000000308157819 */ /* 0x000fe40000010215 */
[----:B------:R-:W-:Y:S01]  /*09e0*/  ISETP.GE.AND P2, PT, R0, UR7, PT ;  /* 0x0000000700007c0c */ /* 0x000fe2000bf46270 */
[----:B------:R-:W-:Y:S01]  /*09f0*/  IMAD R0, R54, UR16, RZ ;  /* 0x0000001036007c24 */ /* 0x000fe2000f8e02ff */
[----:B------:R-:W-:Y:S01]  /*0a00*/  IADD3.X R11, R21, UR9, RZ, P0, !PT ;  /* 0x00000009150b7c10 */ /* 0x000fe200087fe4ff */
[----:B------:R-:W-:Y:S01]  /*0a10*/  ULDC.64 UR8, c[0x0][0x260] ;  /* 0x0000980000087ab9 */ /* 0x000fe20000000a00 */
[----:B------:R-:W-:Y:S01]  /*0a20*/  LEA R58, R58, UR4, 0x3 ;  /* 0x000000043a3a7c11 */ /* 0x000fe2000f8e18ff */
[----:B------:R-:W-:Y:S01]  /*0a30*/  IMAD R23, R53, UR17, R0 ;  /* 0x0000001135177c24 */ /* 0x000fe2000f8e0200 */
[----:B------:R-:W-:-:S02]  /*0a40*/  SHF.R.S32.HI R77, RZ, 0x1f, R76 ;  /* 0x0000001fff4d7819 */ /* 0x000fc4000001144c */
[----:B------:R-:W-:Y:S01]  /*0a50*/  ISETP.GE.AND P0, PT, R76, UR7, PT ;  /* 0x000000074c007c0c */ /* 0x000fe2000bf06270 */
[----:B------:R-:W-:Y:S01]  /*0a60*/  @!PT LDS RZ, [RZ] ;  /* 0x00000000fffff984 */ /* 0x000fe20000000800 */
[----:B------:R-:W-:Y:S01]  /*0a70*/  @!PT LDS RZ, [RZ] ;  /* 0x00000000fffff984 */ /* 0x000fe20000000800 */
[----:B------:R-:W-:Y:S01]  /*0a80*/  LDGSTS.E.LTC128B.64 [R58], desc[UR20][R10.64], P1 ;  /* 0x000000000a3a7fae */ /* 0x000fe20008921b54 */
[----:B------:R-:W-:Y:S01]  /*0a90*/  LOP3.LUT P1, R50, R50, 0x8, RZ, 0xc0, !PT ;  /* 0x0000000832327812 */ /* 0x000fe2000782c0ff */
[----:B------:R-:W-:Y:S01]  /*0aa0*/  IMAD.WIDE.U32 R6, R53, UR16, R76 ;  /* 0x0000001035067c25 */ /* 0x000fe2000f8e004c */
[----:B------:R-:W-:Y:S01]  /*0ab0*/  ISETP.GE.AND P3, PT, R78, UR6, PT ;  /* 0x000000064e007c0c */ /* 0x000fe2000bf66270 */
[----:B------:R-:W-:Y:S01]  /*0ac0*/  ULDC.64 UR6, c[0x0][0x268] ;  /* 0x00009a0000067ab9 */ /* 0x000fe20000000a00 */
[----:B------:R-:W-:Y:S01]  /*0ad0*/  ISETP.NE.AND P6, PT, R4, RZ, PT ;  /* 0x000000ff0400720c */ /* 0x000fe20003fc5270 */
[----:B------:R-:W-:Y:S01]  /*0ae0*/  IMAD.IADD R23, R7, 0x1, R23 ;  /* 0x0000000107177824 */ /* 0x000fe200078e0217 */
[----:B------:R-:W-:Y:S01]  /*0af0*/  SEL R0, RZ, 0x1, P0 ;  /* 0x00000001ff007807 */ /* 0x000fe20000000000 */
[----:B------:R-:W-:Y:S01]  /*0b00*/  IMAD.SHL.U32 R22, R6, 0x8, RZ ;  /* 0x0000000806167824 */ /* 0x000fe200078e00ff */
[----:B------:R-:W-:-:S02]  /*0b10*/  SEL R8, RZ, 0x4, P0 ;  /* 0x00000004ff087807 */ /* 0x000fc40000000000 */
[----:B------:R-:W-:Y:S02]  /*0b20*/  SEL R2, RZ, 0x1, P3 ;  /* 0x00000001ff027807 */ /* 0x000fe40001800000 */
[----:B------:R-:W-:Y:S01]  /*0b30*/  SEL R7, RZ, 0x4, P3 ;  /* 0x00000004ff077807 */ /* 0x000fe20001800000 */
[----:B------:R1:W-:Y:S01]  /*0b40*/  LDGSTS.E.LTC128B.64 [R58+0x80], desc[UR20][R10.64+0x80], P1 ;  /* 0x000800800a3a7fae */ /* 0x0003e20008921b54 */
[----:B------:R-:W-:Y:S02]  /*0b50*/  LOP3.LUT P1, R49, R49, 0x8, RZ, 0xc0, !PT ;  /* 0x0000000831317812 */ /* 0x000fe4000782c0ff */
[----:B------:R-:W-:Y:S02]  /*0b60*/  LOP3.LUT P0, R48, R48, 0x8, RZ, 0xc0, !PT ;  /* 0x0000000830307812 */ /* 0x000fe4000780c0ff */
[----:B------:R-:W-:Y:S02]  /*0b70*/  SEL R9, RZ, 0xffffffff, P6 ;  /* 0xffffffffff097807 */ /* 0x000fe40003000000 */
[----:B---3--:R-:W-:-:S02]  /*0b80*/  IADD3 R14, P3, R10, R28, RZ ;  /* 0x0000001c0a0e7210 */ /* 0x008fc40007f7e0ff */
[----:B------:R-:W-:Y:S01]  /*0b90*/  SEL R74, RZ, 0x8, P6 ;  /* 0x00000008ff4a7807 */ /* 0x000fe20003000000 */
[----:B------:R-:W-:Y:S01]  /*0ba0*/  IMAD.SHL.U32 R9, R9, 0x2, RZ ;  /* 0x0000000209097824 */ /* 0x000fe200078e00ff */
[----:B------:R-:W-:Y:S01]  /*0bb0*/  SEL R44, R44, RZ, P5 ;  /* 0x000000ff2c2c7207 */ /* 0x000fe20002800000 */
[----:B------:R-:W-:Y:S01]  /*0bc0*/  IMAD.X R15, R11, 0x1, R29, P3 ;  /* 0x000000010b0f7824 */ /* 0x000fe200018e061d */
[----:B------:R-:W-:Y:S02]  /*0bd0*/  SEL R5, RZ, 0xffffffff, P2 ;  /* 0xffffffffff057807 */ /* 0x000fe40001000000 */
[----:B------:R-:W-:Y:S01]  /*0be0*/  IADD3 R3, P6, P3, R65, UR19, R28 ;  /* 0x0000001341037c10 */ /* 0x000fe2000fbde01c */
[----:B------:R-:W-:Y:S01]  /*0bf0*/  UIADD3 UR19, UP0, UR8, -UR6, URZ ;  /* 0x8000000608137290 */ /* 0x000fe2000ff1e03f */
[----:B------:R-:W-:Y:S01]  /*0c00*/  SHF.L.U64.HI R23, R6, 0x3, R23 ;  /* 0x0000000306177819 */ /* 0x000fe20000010217 */
[----:B------:R-:W-:Y:S01]  /*0c10*/  LDGSTS.E.LTC128B.64 [R58+0x800], desc[UR20][R14.64], P1 ;  /* 0x008000000e3a7fae */ /* 0x000fe20008921b54 */
[----:B------:R-:W-:Y:S01]  /*0c20*/  LOP3.LUT R9, R9, 0x2, R2, 0xe2, !PT ;  /* 0x0000000209097812 */ /* 0x000fe200078ee202 */
[----:B------:R-:W-:Y:S01]  /*0c30*/  IMAD.SHL.U32 R47, R44, 0x8, RZ ;  /* 0x000000082c2f7824 */ /* 0x000fe200078e00ff */
[----:B------:R-:W-:Y:S01]  /*0c40*/  IADD3 R6, P1, R3, R10, RZ ;  /* 0x0000000a03067210 */ /* 0x000fe20007f3e0ff */
[----:B------:R-:W-:Y:S01]  /*0c50*/  IMAD.SHL.U32 R5, R5, 0x2, RZ ;  /* 0x0000000205057824 */ /* 0x000fe200078e00ff */
[----:B------:R-:W-:Y:S01]  /*0c60*/  UIADD3.X UR22, UR9, ~UR7, URZ, UP0, !UPT ;  /* 0x8000000709167290 */ /* 0x000fe200087fe43f */
[----:B------:R-:W-:Y:S01]  /*0c70*/  IADD3.X R2, R64, UR11, R29, P6, P3 ;  /* 0x0000000b40027c10 */ /* 0x000fe2000b7e641d */
[C---:B------:R-:W-:Y:S01]  /*0c80*/  IMAD.SHL.U32 R46, R44.reuse, 0x4, RZ ;  /* 0x000000042c2e7824 */ /* 0x040fe200078e00ff */
[----:B------:R2:W-:Y:S01]  /*0c90*/  LDGSTS.E.LTC128B.64 [R58+0x880], desc[UR20][R14.64+0x80], P0 ;  /* 0x008800800e3a7fae */ /* 0x0005e20008121b54 */
[----:B------:R-:W-:Y:S01]  /*0ca0*/  SEL R3, RZ, 0x8, P2 ;  /* 0x00000008ff037807 */ /* 0x000fe20001000000 */
[----:B------:R-:W-:Y:S01]  /*0cb0*/  IMAD.SHL.U32 R45, R44, 0x2, RZ ;  /* 0x000000022c2d7824 */ /* 0x000fe200078e00ff */
[----:B------:R-:W-:Y:S01]  /*0cc0*/  IADD3 R12, P3, R22, UR14, RZ ;  /* 0x0000000e160c7c10 */ /* 0x000fe2000ff7e0ff */
[----:B------:R-:W-:Y:S01]  /*0cd0*/  ULOP3.LUT UR11, UR24, 0xfffffffc, URZ, 0xc0, !UPT ;  /* 0xfffffffc180b7892 */ /* 0x000fe2000f8ec03f */
[----:B----4-:R-:W-:Y:S01]  /*0ce0*/  IADD3 R4, P2, P0, R69, UR19, R30 ;  /* 0x0000001345047c10 */ /* 0x010fe2000f85e01e */
[----:B------:R-:W-:Y:S01]  /*0cf0*/  USHF.R.S32.HI UR24, URZ, 0x2, UR24 ;  /* 0x000000023f187899 */ /* 0x000fe20008011418 */
[----:B------:R-:W-:Y:S01]  /*0d00*/  LOP3.LUT P6, R47, R47, 0x8, RZ, 0xc0, !PT ;  /* 0x000000082f2f7812 */ /* 0x000fe200078cc0ff */
[----:B------:R-:W-:Y:S01]  /*0d10*/  UIADD3 UR5, UR5, -UR11, URZ ;  /* 0x8000000b05057290 */ /* 0x000fe2000fffe03f */
[----:B------:R-:W-:Y:S01]  /*0d20*/  LOP3.LUT R5, R5, 0x2, R0, 0xe2, !PT ;  /* 0x0000000205057812 */ /* 0x000fe200078ee200 */
[----:B------:R-:W-:Y:S01]  /*0d30*/  USHF.L.U32 UR25, UR24, 0x9, URZ ;  /* 0x0000000918197899 */ /* 0x000fe2000800063f */
[----:B------:R-:W-:Y:S01]  /*0d40*/  LOP3.LUT P5, R46, R46, 0x8, RZ, 0xc0, !PT ;  /* 0x000000082e2e7812 */ /* 0x000fe200078ac0ff */
[----:B------:R-:W-:Y:S01]  /*0d50*/  ULEA.HI UR23, UR5, UR5, URZ, 0x1 ;  /* 0x0000000505177291 */ /* 0x000fe2000f8f083f */
[----:B------:R-:W-:-:S02]  /*0d60*/  IADD3.X R13, R23, UR15, RZ, P3, !PT ;  /* 0x0000000f170d7c10 */ /* 0x000fc40009ffe4ff */
[----:B------:R-:W-:Y:S01]  /*0d70*/  IADD3.X R0, R68, UR22, R31, P2, P0 ;  /* 0x0000001644007c10 */ /* 0x000fe200097e041f */
[----:B------:R-:W-:Y:S01]  /*0d80*/  ULOP3.LUT UR22, UR23, 0xfffffffe, URZ, 0xc0, !UPT ;  /* 0xfffffffe17167892 */ /* 0x000fe2000f8ec03f */
[----:B------:R-:W-:Y:S01]  /*0d90*/  LOP3.LUT P3, R45, R45, 0x8, RZ, 0xc0, !PT ;  /* 0x000000082d2d7812 */ /* 0x000fe2000786c0ff */
[----:B------:R-:W-:Y:S01]  /*0da0*/  USHF.R.S32.HI UR23, URZ, 0x1, UR23 ;  /* 0x000000013f177899 */ /* 0x000fe20008011417 */
[----:B------:R-:W-:Y:S01]  /*0db0*/  LOP3.LUT P2, R44, R44, 0x8, RZ, 0xc0, !PT ;  /* 0x000000082c2c7812 */ /* 0x000fe2000784c0ff */
[----:B------:R-:W-:Y:S01]  /*0dc0*/  LDGSTS.E.LTC128B.64 [R58+0x3000], desc[UR20][R12.64], P6 ;  /* 0x030000000c3a7fae */ /* 0x000fe2000b121b54 */
[----:B------:R-:W-:Y:S01]  /*0dd0*/  LOP3.LUT R74, R74, R7, R9, 0xfe, !PT ;  /* 0x000000074a4a7212 */ /* 0x000fe200078efe09 */
[----:B------:R-:W-:Y:S01]  /*0de0*/  IMAD.X R7, R2, 0x1, R11, P1 ;  /* 0x0000000102077824 */ /* 0x000fe200008e060b */
[----:B-1----:R-:W-:Y:S01]  /*0df0*/  IADD3 R10, P0, R12, R30, RZ ;  /* 0x0000001e0c0a7210 */ /* 0x002fe20007f1e0ff */
[----:B------:R1:W-:Y:S01]  /*0e00*/  LDGSTS.E.LTC128B.64 [R58+0x3080], desc[UR20][R12.64+0x80], P5 ;  /* 0x030800800c3a7fae */ /* 0x0003e2000a921b54 */
[----:B------:R-:W-:Y:S01]  /*0e10*/  SEL R74, R74, RZ, P4 ;  /* 0x000000ff4a4a7207 */ /* 0x000fe20002000000 */
[----:B------:R-:W-:Y:S01]  /*0e20*/  UIADD3 UR22, UR5, -UR22, URZ ;  /* 0x8000001605167290 */ /* 0x000fe2000fffe03f */
[----:B------:R-:W-:Y:S01]  /*0e30*/  LOP3.LUT R3, R3, R8, R5, 0xfe, !PT ;  /* 0x0000000803037212 */ /* 0x000fe200078efe05 */
[----:B------:R-:W-:Y:S01]  /*0e40*/  IMAD.X R11, R13, 0x1, R31, P0 ;  /* 0x000000010d0b7824 */ /* 0x000fe200000e061f */
[----:B------:R-:W-:Y:S01]  /*0e50*/  IADD3 R4, P0, R4, R12, RZ ;  /* 0x0000000c04047210 */ /* 0x000fe20007f1e0ff */
[C---:B------:R-:W-:Y:S01]  /*0e60*/  IMAD.SHL.U32 R42, R74.reuse, 0x8, RZ ;  /* 0x000000084a2a7824 */ /* 0x040fe200078e00ff */
[----:B------:R-:W-:Y:S01]  /*0e70*/  SEL R73, R3, RZ, P4 ;  /* 0x000000ff03497207 */ /* 0x000fe20002000000 */
[C---:B------:R-:W-:Y:S01]  /*0e80*/  IMAD.SHL.U32 R41, R74.reuse, 0x4, RZ ;  /* 0x000000044a297824 */ /* 0x040fe200078e00ff */
[----:B------:R-:W-:Y:S01]  /*0e90*/  LDGSTS.E.LTC128B.64 [R58+0x3800], desc[UR20][R10.64], P3 ;  /* 0x038000000a3a7fae */ /* 0x000fe20009921b54 */
[----:B------:R-:W-:Y:S01]  /*0ea0*/  IMAD.SHL.U32 R40, R74, 0x2, RZ ;  /* 0x000000024a287824 */ /* 0x000fe200078e00ff */
[----:B------:R-:W-:Y:S01]  /*0eb0*/  IADD3 R8, P3, R6, R28, RZ ;  /* 0x0000001c06087210 */ /* 0x000fe20007f7e0ff */
[----:B------:R-:W-:Y:S01]  /*0ec0*/  IMAD.X R5, R0, 0x1, R13, P0 ;  /* 0x0000000100057824 */ /* 0x000fe200000e060d */
[----:B------:R3:W-:Y:S01]  /*0ed0*/  LDGSTS.E.LTC128B.64 [R58+0x3880], desc[UR20][R10.64+0x80], P2 ;  /* 0x038800800a3a7fae */ /* 0x0007e20009121b54 */
[----:B------:R-:W-:Y:S01]  /*0ee0*/  LOP3.LUT P2, R42, R42, 0x8, RZ, 0xc0, !PT ;  /* 0x000000082a2a7812 */ /* 0x000fe2000784c0ff */
[----:B------:R-:W-:Y:S01]  /*0ef0*/  IMAD.SHL.U32 R38, R73, 0x8, RZ ;  /* 0x0000000849267824 */ /* 0x000fe200078e00ff */
[----:B------:R-:W-:Y:S01]  /*0f00*/  LOP3.LUT P1, R41, R41, 0x8, RZ, 0xc0, !PT ;  /* 0x0000000829297812 */ /* 0x000fe2000782c0ff */
[C---:B------:R-:W-:Y:S01]  /*0f10*/  IMAD.SHL.U32 R37, R73.reuse, 0x4, RZ ;  /* 0x0000000449257824 */ /* 0x040fe200078e00ff */
[----:B------:R-:W-:Y:S01]  /*0f20*/  LOP3.LUT P0, R40, R40, 0x8, RZ, 0xc0, !PT ;  /* 0x0000000828287812 */ /* 0x000fe2000780c0ff */
[----:B------:R-:W-:Y:S01]  /*0f30*/  IMAD.SHL.U32 R36, R73, 0x2, RZ ;  /* 0x0000000249247824 */ /* 0x000fe200078e00ff */
[----:B------:R-:W-:Y:S01]  /*0f40*/  LOP3.LUT P5, R39, R74, 0x8, RZ, 0xc0, !PT ;  /* 0x000000084a277812 */ /* 0x000fe200078ac0ff */
[----:B------:R-:W-:Y:S01]  /*0f50*/  IMAD.X R9, R7, 0x1, R29, P3 ;  /* 0x0000000107097824 */ /* 0x000fe200018e061d */
[----:B------:R-:W-:Y:S01]  /*0f60*/  LOP3.LUT P4, R38, R38, 0x8, RZ, 0xc0, !PT ;  /* 0x0000000826267812 */ /* 0x000fe2000788c0ff */
[----:B------:R-:W0:Y:S01]  /*0f70*/  LDGDEPBAR ;  /* 0x00000000000079af */ /* 0x000e220000000000 */
[----:B------:R-:W-:Y:S01]  /*0f80*/  LOP3.LUT P3, R37, R37, 0x8, RZ, 0xc0, !PT ;  /* 0x0000000825257812 */ /* 0x000fe2000786c0ff */
[----:B------:R-:W-:Y:S01]  /*0f90*/  ULEA UR19, UR23, UR25, 0x4 ;  /* 0x0000001917137291 */ /* 0x000fe2000f8e203f */
[----:B------:R-:W-:Y:S01]  /*0fa0*/  LOP3.LUT R0, R55, 0x1f, RZ, 0xc0, !PT ;  /* 0x0000001f37007812 */ /* 0x000fe200078ec0ff */
[----:B------:R-:W-:Y:S01]  /*0fb0*/  LDGSTS.E.LTC128B.64 [R58+0x1000], desc[UR20][R6.64], P2 ;  /* 0x01000000063a7fae */ /* 0x000fe20009121b54 */
[----:B------:R-:W-:Y:S01]  /*0fc0*/  LOP3.LUT P2, R36, R36, 0x8, RZ, 0xc0, !PT ;  /* 0x0000000824247812 */ /* 0x000fe2000784c0ff */
[----:B------:R-:W-:Y:S01]  /*0fd0*/  ULEA UR25, UR22, UR25, 0x4 ;  /* 0x0000001916197291 */ /* 0x000fe2000f8e203f */
[----:B------:R-:W-:Y:S01]  /*0fe0*/  SHF.R.U32.HI R0, RZ, 0x3, R0 ;  /* 0x00000003ff007819 */ /* 0x000fe20000011600 */
[----:B------:R4:W-:Y:S01]  /*0ff0*/  LDGSTS.E.LTC128B.64 [R58+0x1080], desc[UR20][R6.64+0x80], P1 ;  /* 0x01080080063a7fae */ /* 0x0009e20008921b54 */
[----:B------:R-:W-:Y:S01]  /*1000*/  LOP3.LUT P1, R3, R73, 0x8, RZ, 0xc0, !PT ;  /* 0x0000000849037812 */ /* 0x000fe2000782c0ff */
[----:B------:R-:W-:Y:S01]  /*1010*/  USHF.L.U32 UR19, UR19, 0x3, URZ ;  /* 0x0000000313137899 */ /* 0x000fe2000800063f */
[----:B------:R-:W-:Y:S01]  /*1020*/  LOP3.LUT R2, R0, 0x7, R55, 0x78, !PT ;  /* 0x0000000700027812 */ /* 0x000fe200078e7837 */
[----:B------:R-:W-:Y:S01]  /*1030*/  LDGSTS.E.LTC128B.64 [R58+0x1800], desc[UR20][R8.64], P0 ;  /* 0x01800000083a7fae */ /* 0x000fe20008121b54 */
[----:B------:R-:W-:Y:S01]  /*1040*/  IADD3 R16, P0, R4, R30, RZ ;  /* 0x0000001e04107210 */ /* 0x000fe20007f1e0ff */
[----:B------:R-:W-:Y:S01]  /*1050*/  USHF.L.U32 UR25, UR25, 0x3, URZ ;  /* 0x0000000319197899 */ /* 0x000fe2000800063f */
[----:B--2---:R-:W-:Y:S01]  /*1060*/  CS2R R14, SRZ ;  /* 0x00000000000e7805 */ /* 0x004fe2000001ff00 */
[----:B------:R2:W-:Y:S01]  /*1070*/  LDGSTS.E.LTC128B.64 [R58+0x1880], desc[UR20][R8.64+0x80], P5 ;  /* 0x01880080083a7fae */ /* 0x0005e2000a921b54 */
[----:B------:R-:W-:Y:S01]  /*1080*/  IMAD R2, R0, 0x10, R2 ;  /* 0x0000001000027824 */ /* 0x000fe200078e0202 */
[----:B-1----:R-:W-:Y:S01]  /*1090*/  CS2R R12, SRZ ;  /* 0x00000000000c7805 */ /* 0x002fe2000001ff00 */
[----:B------:R-:W-:Y:S01]  /*10a0*/  IMAD.X R17, R5, 0x1, R31, P0 ;  /* 0x0000000105117824 */ /* 0x000fe200000e061f */
[----:B------:R-:W-:Y:S01]  /*10b0*/  LDGSTS.E.LTC128B.64 [R58+0x4000], desc[UR20][R4.64], P4 ;  /* 0x04000000043a7fae */ /* 0x000fe2000a121b54 */
[----:B------:R-:W-:-:S02]  /*10c0*/  ISETP.GE.AND P0, PT, R59, 0x10, PT ;  /* 0x000000103b00780c */ /* 0x000fc40003f06270 */
[----:B---3--:R-:W-:Y:S02]  /*10d0*/  CS2R R10, SRZ ;  /* 0x00000000000a7805 */ /* 0x008fe4000001ff00 */
[----:B------:R-:W-:Y:S01]  /*10e0*/  LEA R2, R2, UR4, 0x4 ;  /* 0x0000000402027c11 */ /* 0x000fe2000f8e20ff */
[----:B------:R1:W-:Y:S04]  /*10f0*/  LDGSTS.E.LTC128B.64 [R58+0x4080], desc[UR20][R4.64+0x80], P3 ;  /* 0x04080080043a7fae */ /* 0x0003e80009921b54 */
[----:B------:R-:W-:Y:S01]  /*1100*/  LDGSTS.E.LTC128B.64 [R58+0x4800], desc[UR20][R16.64], P2 ;  /* 0x04800000103a7fae */ /* 0x000fe20009121b54 */
[----:B------:R-:W-:-:S03]  /*1110*/  VIADD R0, R2, 0x3000 ;  /* 0x0000300002007836 */ /* 0x000fc60000000000 */
[----:B------:R3:W-:Y:S01]  /*1120*/  LDGSTS.E.LTC128B.64 [R58+0x4880], desc[UR20][R16.64+0x80], P1 ;  /* 0x04880080103a7fae */ /* 0x0007e20008921b54 */
[----:B------:R-:W-:Y:S02]  /*1130*/  ISETP.NE.AND P1, PT, R52, 0x2, PT ;  /* 0x000000023400780c */ /* 0x000fe40003f25270 */
[----:B----4-:R-:W-:Y:S01]  /*1140*/  CS2R R6, SRZ ;  /* 0x0000000000067805 */ /* 0x010fe2000001ff00 */
[----:B------:R-:W0:Y:S01]  /*1150*/  LDGDEPBAR ;  /* 0x00000000000079af */ /* 0x000e220000000000 */
[----:B------:R-:W-:Y:S02]  /*1160*/  SEL R74, R74, RZ, P1 ;  /* 0x000000ff4a4a7207 */ /* 0x000fe40000800000 */
[----:B------:R-:W-:Y:S02]  /*1170*/  SEL R73, R73, RZ, P1 ;  /* 0x000000ff49497207 */ /* 0x000fe40000800000 */
[----:B--2---:R-:W-:Y:S02]  /*1180*/  CS2R R8, SRZ ;  /* 0x0000000000087805 */ /* 0x004fe4000001ff00 */
[----:B-1----:R-:W-:-:S02]  /*1190*/  CS2R R4, SRZ ;  /* 0x0000000000047805 */ /* 0x002fc4000001ff00 */
[----:B---3--:R-:W-:Y:S01]  /*11a0*/  CS2R R16, SRZ ;  /* 0x0000000000107805 */ /* 0x008fe2000001ff00 */
[----:B------:R-:W-:-:S04]  /*11b0*/  DEPBAR.LE SB0, 0x1 ;  /* 0x000080400000791a */ /* 0x000fc80000000000 */
[----:B------:R-:W-:Y:S06]  /*11c0*/  BAR.SYNC.DEFER_BLOCKING 0x0 ;  /* 0x0000000000007b1d */ /* 0x000fec0000010000 */
[----:B------:R-:W-:Y:S05]  /*11d0*/  @!P0 BRA `(.L_x_1) ;  /* 0x0000000800e48947 */ /* 0x000fea0003800000 */
[----:B------:R-:W-:Y:S01]  /*11e0*/  IADD3 R14, P1, R56, R53, RZ ;  /* 0x00000035380e7210 */ /* 0x000fe20007f3e0ff */
[----:B------:R-:W-:Y:S01]  /*11f0*/  ULDC.64 UR4, c[0x0][0x230] ;  /* 0x00008c0000047ab9 */ /* 0x000fe20000000a00 */
[----:B------:R-:W-:Y:S01]  /*1200*/  IADD3 R69, P2, R69, R22, RZ ;  /* 0x0000001645457210 */ /* 0x000fe20007f5e0ff */
[----:B------:R-:W-:Y:S01]  /*1210*/  IMAD.SHL.U32 R80, R76, 0x8, RZ ;  /* 0x000000084c507824 */ /* 0x000fe200078e00ff */
[----:B------:R-:W-:Y:S01]  /*1220*/  IADD3 R65, P0, R65, R20, RZ ;  /* 0x0000001441417210 */ /* 0x000fe20007f1e0ff */
[----:B------:R-:W-:Y:S01]  /*1230*/  IMAD.X R15, R54, 0x1, R43, P1 ;  /* 0x00000001360f7824 */ /* 0x000fe200008e062b */
[----:B------:R-:W-:Y:S01]  /*1240*/  SHF.L.U64.HI R20, R76, 0x3, R77 ;  /* 0x000000034c147819 */ /* 0x000fe2000001024d */
[----:B------:R-:W-:Y:S01]  /*1250*/  IMAD.X R68, R68, 0x1, R23, P2 ;  /* 0x0000000144447824 */ /* 0x000fe200010e0617 */
[----:B------:R-:W-:Y:S01]  /*1260*/  IADD3.X R64, R64, R21, RZ, P0, !PT ;  /* 0x0000001540407210 */ /* 0x000fe200007fe4ff */
[C---:B------:R-:W-:Y:S01]  /*1270*/  IMAD R63, R15.reuse, UR16, RZ ;  /* 0x000000100f3f7c24 */ /* 0x040fe2000f8e02ff */
[----:B------:R-:W-:Y:S01]  /*1280*/  ULEA UR10, UP1, UR12, -UR10, 0x1 ;  /* 0x8000000a0c0a7291 */ /* 0x000fe2000f82083f */
[----:B------:R-:W-:Y:S01]  /*1290*/  IMAD R35, R15, UR4, RZ ;  /* 0x000000040f237c24 */ /* 0x000fe2000f8e02ff */
[----:B------:R-:W-:Y:S01]  /*12a0*/  ULEA UR6, UP3, UR8, -UR6, 0x1 ;  /* 0x8000000608067291 */ /* 0x000fe2000f86083f */
[----:B------:R-:W-:Y:S01]  /*12b0*/  IMAD.WIDE.U32 R22, R14, UR16, RZ ;  /* 0x000000100e167c25 */ /* 0x000fe2000f8e00ff */
[----:B------:R-:W-:Y:S01]  /*12c0*/  USHF.L.U64.HI UR13, UR12, 0x1, UR13 ;  /* 0x000000010c0d7899 */ /* 0x000fe2000801020d */
[----:B------:R-:W-:Y:S01]  /*12d0*/  IADD3 R72, R52, -0x1, RZ ;  /* 0xffffffff34487810 */ /* 0x000fe20007ffe0ff */
[----:B------:R-:W-:Y:S01]  /*12e0*/  USHF.L.U64.HI UR9, UR8, 0x1, UR9 ;  /* 0x0000000108097899 */ /* 0x000fe20008010209 */
[----:B------:R-:W-:Y:S01]  /*12f0*/  IMAD R63, R14, UR17, R63 ;  /* 0x000000110e3f7c24 */ /* 0x000fe2000f8e023f */
[----:B------:R-:W-:Y:S01]  /*1300*/  LEA R80, P1, R22, R80, 0x3 ;  /* 0x0000005016507211 */ /* 0x000fe200078218ff */
[----:B------:R-:W-:Y:S01]  /*1310*/  IMAD R35, R14, UR5, R35 ;  /* 0x000000050e237c24 */ /* 0x000fe2000f8e0223 */
[----:B------:R-:W-:Y:S01]  /*1320*/  IADD3 R33, P2, R76, R22, RZ ;  /* 0x000000164c217210 */ /* 0x000fe20007f5e0ff */
[----:B------:R-:W-:Y:S01]  /*1330*/  IMAD.WIDE.U32 R24, R14, UR4, RZ ;  /* 0x000000040e187c25 */ /* 0x000fe2000f8e00ff */
[----:B------:R-:W-:Y:S01]  /*1340*/  IADD3 R63, R23, R63, RZ ;  /* 0x0000003f173f7210 */ /* 0x000fe20007ffe0ff */
[----:B------:R-:W-:Y:S01]  /*1350*/  ULDC.64 UR16, c[0x0][0x370] ;  /* 0x0000dc0000107ab9 */ /* 0x000fe20000000a00 */
[C---:B------:R-:W-:Y:S01]  /*1360*/  SHF.L.U64.HI R14, R78.reuse, 0x3, R79 ;  /* 0x000000034e0e7819 */ /* 0x040fe2000001024f */
[----:B------:R-:W-:Y:S01]  /*1370*/  IMAD.SHL.U32 R82, R78, 0x8, RZ ;  /* 0x000000084e527824 */ /* 0x000fe200078e00ff */
[----:B------:R-:W-:Y:S01]  /*1380*/  LEA.HI.X R81, R22, R20, R63, 0x3, P1 ;  /* 0x0000001416517211 */ /* 0x000fe200008f1c3f */
[----:B------:R-:W-:Y:S01]  /*1390*/  IMAD.IADD R35, R25, 0x1, R35 ;  /* 0x0000000119237824 */ /* 0x000fe200078e0223 */
[----:B------:R-:W-:Y:S01]  /*13a0*/  IADD3 R15, P1, R78, R24, RZ ;  /* 0x000000184e0f7210 */ /* 0x000fe20007f3e0ff */
[----:B------:R1:W2:Y:S01]  /*13b0*/  LDS.128 R20, [R2+UR25] ;  /* 0x0000001902147984 */ /* 0x0002a20008000c00 */
[----:B------:R-:W-:Y:S01]  /*13c0*/  LEA R82, P0, R24, R82, 0x3 ;  /* 0x0000005218527211 */ /* 0x000fe200078018ff */
[----:B------:R-:W-:Y:S01]  /*13d0*/  IMAD.X R32, R77, 0x1, R63, P2 ;  /* 0x000000014d207824 */ /* 0x000fe200010e063f */
[----:B------:R-:W-:Y:S01]  /*13e0*/  LEA R69, P2, R30, R69, 0x1 ;  /* 0x000000451e457211 */ /* 0x000fe200078408ff */
[----:B------:R-:W-:Y:S01]  /*13f0*/  IMAD.SHL.U32 R86, R15, 0x8, RZ ;  /* 0x000000080f567824 */ /* 0x000fe200078e00ff */
[----:B------:R-:W-:Y:S01]  /*1400*/  LEA.HI.X R83, R24, R14, R35, 0x3, P0 ;  /* 0x0000000e18537211 */ /* 0x000fe200000f1c23 */
[----:B------:R-:W-:Y:S01]  /*1410*/  IMAD.SHL.U32 R84, R33, 0x8, RZ ;  /* 0x0000000821547824 */ /* 0x000fe200078e00ff */
[----:B------:R1:W3:Y:S01]  /*1420*/  LDS.128 R24, [R0+UR19] ;  /* 0x0000001300187984 */ /* 0x0002e20008000c00 */
[----:B------:R-:W-:Y:S01]  /*1430*/  IADD3.X R14, R79, R35, RZ, P1, !PT ;  /* 0x000000234f0e7210 */ /* 0x000fe20000ffe4ff */
[----:B------:R-:W-:Y:S01]  /*1440*/  UIADD3 UR16, UP0, UR10, UR16, URZ ;  /* 0x000000100a107290 */ /* 0x000fe2000ff1e03f */
[C---:B------:R-:W-:Y:S01]  /*1450*/  LEA R65, P0, R28.reuse, R65, 0x1 ;  /* 0x000000411c417211 */ /* 0x040fe200078008ff */
[----:B------:R-:W-:Y:S01]  /*1460*/  UIADD3 UR14, UP2, UR6, UR14, URZ ;  /* 0x0000000e060e7290 */ /* 0x000fe2000ff5e03f */
[----:B------:R-:W-:Y:S01]  /*1470*/  SHF.L.U64.HI R87, R15, 0x3, R14 ;  /* 0x000000030f577819 */ /* 0x000fe2000001020e */
[C---:B------:R-:W-:Y:S01]  /*1480*/  IMAD.WIDE.U32 R82, R28.reuse, 0x3, R82 ;  /* 0x000000031c527825 */ /* 0x040fe200078e0052 */
[----:B------:R-:W-:Y:S01]  /*1490*/  SHF.L.U64.HI R85, R33, 0x3, R32 ;  /* 0x0000000321557819 */ /* 0x000fe20000010220 */
[----:B------:R-:W-:Y:S01]  /*14a0*/  ULDC UR29, c[0x0][0x24c] ;  /* 0x00009300001d7ab9 */ /* 0x000fe20000000800 */
[C---:B------:R-:W-:Y:S01]  /*14b0*/  LEA.HI.X R64, R28.reuse, R64, R29, 0x1, P0 ;  /* 0x000000401c407211 */ /* 0x040fe200000f0c1d */
[----:B------:R-:W-:Y:S01]  /*14c0*/  IMAD.WIDE.U32 R86, R28, 0x3, R86 ;  /* 0x000000031c567825 */ /* 0x000fe200078e0056 */
[C---:B------:R-:W-:Y:S01]  /*14d0*/  LEA.HI.X R68, R30.reuse, R68, R31, 0x1, P2 ;  /* 0x000000441e447211 */ /* 0x040fe200010f0c1f */
[----:B------:R-:W-:Y:S01]  /*14e0*/  UIADD3.X UR29, UR17, UR13, ~UR29, UP0, UP1 ;  /* 0x0000000d111d7290 */ /* 0x000fe200087e2c1d */
[----:B------:R-:W-:Y:S01]  /*14f0*/  MOV R70, R74 ;  /* 0x0000004a00467202 */ /* 0x000fe20000000f00 */
[----:B------:R-:W-:Y:S01]  /*1500*/  IMAD R29, R29, 0x3, RZ ;  /* 0x000000031d1d7824 */ /* 0x000fe200078e02ff */
[----:B------:R-:W-:Y:S01]  /*1510*/  UIADD3.X UR26, UR15, UR9, ~UR7, UP2, UP3 ;  /* 0x000000090f1a7290 */ /* 0x000fe200097e6c07 */
[C---:B------:R-:W-:Y:S01]  /*1520*/  IMAD.WIDE.U32 R80, R30.reuse, 0x3, R80 ;  /* 0x000000031e507825 */ /* 0x040fe200078e0050 */
[----:B------:R-:W-:Y:S01]  /*1530*/  UIADD3 UR28, UP1, UR14, 0x80, URZ ;  /* 0x000000800e1c7890 */ /* 0x000fe2000ff3e03f */
[----:B------:R-:W-:Y:S01]  /*1540*/  CS2R R14, SRZ ;  /* 0x00000000000e7805 */ /* 0x000fe2000001ff00 */
[----:B------:R-:W-:Y:S01]  /*1550*/  UIADD3 UR31, UP0, UR16, 0x80, URZ ;  /* 0x00000080101f7890 */ /* 0x000fe2000ff1e03f */
[----:B------:R-:W-:Y:S01]  /*1560*/  IMAD.WIDE.U32 R84, R30, 0x3, R84 ;  /* 0x000000031e547825 */ /* 0x000fe200078e0054 */
[----:B------:R-:W-:Y:S01]  /*1570*/  IADD3 R62, R29, R83, RZ ;  /* 0x000000531d3e7210 */ /* 0x000fe20007ffe0ff */
[----:B------:R-:W-:Y:S01]  /*1580*/  UMOV UR34, URZ ;  /* 0x0000003f00227c82 */ /* 0x000fe20008000000 */
[----:B------:R-:W-:Y:S01]  /*1590*/  IADD3 R63, R87, R29, RZ ;  /* 0x0000001d573f7210 */ /* 0x000fe20007ffe0ff */
[----:B------:R-:W-:Y:S01]  /*15a0*/  IMAD R31, R31, 0x3, RZ ;  /* 0x000000031f1f7824 */ /* 0x000fe200078e02ff */
[----:B------:R-:W-:Y:S01]  /*15b0*/  UMOV UR33, 0x2000 ;  /* 0x0000200000217882 */ /* 0x000fe20000000000 */
[----:B------:R-:W-:Y:S01]  /*15c0*/  IMAD.MOV.U32 R71, RZ, RZ, R73 ;  /* 0x000000ffff477224 */ /* 0x000fe200078e0049 */
[----:B------:R-:W-:Y:S01]  /*15d0*/  UMOV UR32, 0x2 ;  /* 0x0000000200207882 */ /* 0x000fe20000000000 */
[----:B------:R-:W-:Y:S01]  /*15e0*/  IMAD.IADD R66, R31, 0x1, R81 ;  /* 0x000000011f427824 */ /* 0x000fe200078e0251 */
[----:B------:R-:W-:Y:S01]  /*15f0*/  UMOV UR5, UR19 ;  /* 0x0000001300057c82 */ /* 0x000fe20008000000 */
[----:B------:R-:W-:Y:S01]  /*1600*/  IMAD.IADD R67, R85, 0x1, R31 ;  /* 0x0000000155437824 */ /* 0x000fe200078e021f */
[----:B------:R-:W-:Y:S01]  /*1610*/  UMOV UR4, UR25 ;  /* 0x0000001900047c82 */ /* 0x000fe20008000000 */
[----:B------:R-:W-:Y:S01]  /*1620*/  UMOV UR15, 0x1000 ;  /* 0x00001000000f7882 */ /* 0x000fe20000000000 */
[----:B------:R-:W-:Y:S01]  /*1630*/  UMOV UR17, 0xffffe000 ;  /* 0xffffe00000117882 */ /* 0x000fe20000000000 */
[----:B------:R-:W-:Y:S01]  /*1640*/  ULDC.64 UR12, c[0x0][0x258] ;  /* 0x00009600000c7ab9 */ /* 0x000fe20000000a00 */
[----:B------:R-:W-:Y:S01]  /*1650*/  ULDC.64 UR10, c[0x0][0x260] ;  /* 0x00009800000a7ab9 */ /* 0x000fe20000000a00 */
[----:B------:R-:W-:-:S02]  /*1660*/  UIADD3.X UR27, URZ, UR26, URZ, UP1, !UPT ;  /* 0x0000001a3f1b7290 */ /* 0x000fc40008ffe43f */
[----:B------:R-:W-:Y:S01]  /*1670*/  UIADD3.X UR30, URZ, UR29, URZ, UP0, !UPT ;  /* 0x0000001d3f1e7290 */ /* 0x000fe200087fe43f */
[----:B------:R-:W-:Y:S01]  /*1680*/  ULDC.64 UR8, c[0x0][0x238] ;  /* 0x00008e0000087ab9 */ /* 0x000fe20000000a00 */
[----:B-123--:R-:W-:-:S10]  /*1690*/  ULDC.64 UR6, c[0x0][0x240] ;  /* 0x0000900000067ab9 */ /* 0x00efd40000000a00 */
.L_x_2:
[C---:B--2--5:R-:W5:Y:S01]  /*16a0*/  DMMA.8x8x4 R4, R20.reuse, R24, R4 ;  /* 0x000000181404723f */ /* 0x064f620000000004 */
[----:B---3--:R-:W-:Y:S01]  /*16b0*/  LDS.128 R28, [R2+UR4+0x400] ;  /* 0x00040004021c7984 */ /* 0x008fe20008000c00 */
[----:B------:R-:W-:Y:S02]  /*16c0*/  UIADD3 UR34, UR34, 0x1, URZ ;  /* 0x0000000122227890 */ /* 0x000fe4000fffe03f */
[----:B------:R-:W-:Y:S01]  /*16d0*/  IADD3 R88, P1, R69, UR14, RZ ;  /* 0x0000000e45587c10 */ /* 0x000fe2000ff3e0ff */
[----:B------:R-:W-:Y:S01]  /*16e0*/  VIADD R75, R58, UR33 ;  /* 0x000000213a4b7c36 */ /* 0x000fe20008000000 */
[----:B------:R-:W-:Y:S01]  /*16f0*/  IADD3 R90, P0, R65, UR16, RZ ;  /* 0x00000010415a7c10 */ /* 0x000fe2000ff1e0ff */
[----:B------:R-:W-:Y:S01]  /*1700*/  UISETP.NE.AND UP0, UPT, UR34, 0x3, UPT ;  /* 0x000000032200788c */ /* 0x000fe2000bf05270 */
[----:B------:R-:W-:Y:S01]  /*1710*/  IADD3.X R89, R68, UR26, RZ, P1, !PT ;  /* 0x0000001a44597c10 */ /* 0x000fe20008ffe4ff */
[----:B------:R-:W1:Y:S01]  /*1720*/  LDS.128 R32, [R0+UR5+0x400] ;  /* 0x0004000500207984 */ /* 0x000e620008000c00 */
[----:B------:R-:W-:Y:S01]  /*1730*/  LOP3.LUT P1, RZ, R70, 0x1, RZ, 0xc0, !PT ;  /* 0x0000000146ff7812 */ /* 0x000fe2000782c0ff */
[----:B------:R-:W-:Y:S01]  /*1740*/  UIADD3 UR32, UR32, 0x1, URZ ;  /* 0x0000000120207890 */ /* 0x000fe2000fffe03f */
[C---:B------:R-:W-:Y:S01]  /*1750*/  IADD3.X R91, R64.reuse, UR29, RZ, P0, !PT ;  /* 0x0000001d405b7c10 */ /* 0x040fe200087fe4ff */
[----:B------:R-:W-:Y:S01]  /*1760*/  USEL UR34, UR34, URZ, UP0 ;  /* 0x0000003f22227287 */ /* 0x000fe20008000000 */
[----:B------:R-:W-:Y:S01]  /*1770*/  LOP3.LUT P0, RZ, R71, 0x1, RZ, 0xc0, !PT ;  /* 0x0000000147ff7812 */ /* 0x000fe2000780c0ff */
[----:B------:R-:W-:Y:S01]  /*1780*/  UISETP.NE.AND UP1, UPT, UR32, 0x3, UPT ;  /* 0x000000032000788c */ /* 0x000fe2000bf25270 */
[-C--:B------:R-:W5:Y:S03]  /*1790*/  DMMA.8x8x4 R8, R20, R26.reuse, R8 ;  /* 0x0000001a1408723f */ /* 0x080f660000000008 */
[----:B------:R-:W-:Y:S04]  /*17a0*/  USEL UR32, UR32, URZ, UP1 ;  /* 0x0000003f20207287 */ /* 0x000fe80008800000 */
[----:B------:R-:W-:Y:S01]  /*17b0*/  @!PT LDS RZ, [RZ] ;  /* 0x00000000fffff984 */ /* 0x000fe20000000800 */
[----:B------:R-:W-:Y:S01]  /*17c0*/  @!PT LDS RZ, [RZ] ;  /* 0x00000000fffff984 */ /* 0x000fe20000000800 */
[----:B------:R-:W-:Y:S01]  /*17d0*/  @!PT LDS RZ, [RZ] ;  /* 0x00000000fffff984 */ /* 0x000fe20000000800 */
[----:B------:R2:W-:Y:S06]  /*17e0*/  @P1 LDGSTS.E.LTC128B.64 [R75], desc[UR20][R90.64] ;  /* 0x000000005a4b1fae */ /* 0x0005ec000b921b54 */
[----:B------:R3:W-:Y:S03]  /*17f0*/  @P0 LDGSTS.E.LTC128B.64 [R75+0x3000], desc[UR20][R88.64] ;  /* 0x03000000584b0fae */ /* 0x0007e6000b921b54 */
[C---:B------:R-:W5:Y:S11]  /*1800*/  DMMA.8x8x4 R12, R22.reuse, R26, R12 ;  /* 0x0000001a160c723f */ /* 0x040f76000000000c */
[----:B------:R-:W-:Y:S05]  /*1810*/  @!UPT UIADD3 URZ, URZ, URZ, URZ ;  /* 0x0000003f3f3ff290 */ /* 0x000fea000fffe03f */
[----:B------:R4:W5:Y:S02]  /*1820*/  DMMA.8x8x4 R16, R22, R24, R16 ;  /* 0x000000181610723f */ /* 0x0009640000000010 */
[----:B----4-:R-:W-:Y:S02]  /*1830*/  LDS.128 R20, [R2+UR4+0x800] ;  /* 0x0008000402147984 */ /* 0x010fe40008000c00 */
[----:B--2---:R-:W-:Y:S04]  /*1840*/  IADD3 R90, P1, R65, UR31, RZ ;  /* 0x0000001f415a7c10 */ /* 0x004fe8000ff3e0ff */
[----:B------:R-:W-:Y:S02]  /*1850*/  IADD3.X R91, R64, UR30, RZ, P1, !PT ;  /* 0x0000001e405b7c10 */ /* 0x000fe40008ffe4ff */
[----:B---3--:R-:W3:Y:S01]  /*1860*/  LDS.128 R24, [R0+UR5+0x800] ;  /* 0x0008000500187984 */ /* 0x008ee20008000c00 */
[----:B------:R-:W-:-:S05]  /*1870*/  IADD3 R92, P1, R82, UR16, RZ ;  /* 0x00000010525c7c10 */ /* 0x000fca000ff3e0ff */
[C---:B-1---5:R-:W5:Y:S04]  /*1880*/  DMMA.8x8x4 R4, R28.reuse, R32, R4 ;  /* 0x000000201c04723f */ /* 0x062f680000000004 */
[----:B------:R-:W-:Y:S02]  /*1890*/  IADD3.X R93, R62, UR29, RZ, P1, !PT ;  /* 0x0000001d3e5d7c10 */ /* 0x000fe40008ffe4ff */
[----:B------:R-:W-:Y:S02]  /*18a0*/  LOP3.LUT R88, R70, 0x2, RZ, 0xc0, !PT ;  /* 0x0000000246587812 */ /* 0x000fe400078ec0ff */
[----:B------:R-:W-:Y:S02]  /*18b0*/  LOP3.LUT R89, R71, 0x2, RZ, 0xc0, !PT ;  /* 0x0000000247597812 */ /* 0x000fe400078ec0ff */
[----:B------:R-:W-:Y:S02]  /*18c0*/  SHF.R.U32.HI R88, RZ, 0x1, R88 ;  /* 0x00000001ff587819 */ /* 0x000fe40000011658 */
[----:B------:R-:W-:Y:S04]  /*18d0*/  SHF.R.U32.HI R89, RZ, 0x1, R89 ;  /* 0x00000001ff597819 */ /* 0x000fe80000011659 */
[-C--:B------:R-:W5:Y:S03]  /*18e0*/  DMMA.8x8x4 R8, R28, R34.reuse, R8 ;  /* 0x000000221c08723f */ /* 0x080f660000000008 */
[----:B------:R-:W-:Y:S02]  /*18f0*/  ISETP.NE.U32.AND P3, PT, R88, RZ, PT ;  /* 0x000000ff5800720c */ /* 0x000fe40003f65070 */
[----:B------:R-:W-:Y:S02]  /*1900*/  ISETP.NE.U32.AND P2, PT, R89, RZ, PT ;  /* 0x000000ff5900720c */ /* 0x000fe40003f45070 */
[----:B------:R-:W-:Y:S01]  /*1910*/  IADD3 R88, P0, R69, UR28, RZ ;  /* 0x0000001c45587c10 */ /* 0x000fe2000ff1e0ff */
[----:B------:R-:W-:Y:S03]  /*1920*/  USEL UR28, UR17, 0x1000, !UP0 ;  /* 0x00001000111c7887 */ /* 0x000fe6000c000000 */
[----:B------:R-:W-:Y:S01]  /*1930*/  IADD3.X R89, R68, UR27, RZ, P0, !PT ;  /* 0x0000001b44597c10 */ /* 0x000fe200087fe4ff */
[----:B------:R-:W-:Y:S02]  /*1940*/  UIADD3 UR27, UR33, -0x2000, URZ ;  /* 0xffffe000211b7890 */ /* 0x000fe4000fffe03f */
[----:B------:R-:W-:Y:S02]  /*1950*/  @UP1 UIMAD.U32 UR27, UR33, 0x1, UR15 ;  /* 0x00000001211b18a4 */ /* 0x000fe4000f8e000f */
[C---:B------:R-:W5:Y:S01]  /*1960*/  DMMA.8x8x4 R12, R30.reuse, R34, R12 ;  /* 0x000000221e0c723f */ /* 0x040f62000000000c */
[----:B------:R-:W-:Y:S01]  /*1970*/  @!PT LDS RZ, [RZ] ;  /* 0x00000000fffff984 */ /* 0x000fe20000000800 */
[----:B------:R-:W-:Y:S01]  /*1980*/  @!PT LDS RZ, [RZ] ;  /* 0x00000000fffff984 */ /* 0x000fe20000000800 */
[----:B------:R-:W-:Y:S01]  /*1990*/  @!PT LDS RZ, [RZ] ;  /* 0x00000000fffff984 */ /* 0x000fe20000000800 */
[----:B------:R1:W-:Y:S04]  /*19a0*/  @P3 LDGSTS.E.LTC128B.64 [R75+0x80], desc[UR20][R90.64] ;  /* 0x000800005a4b3fae */ /* 0x0003e8000b921b54 */
[----:B------:R-:W-:Y:S02]  /*19b0*/  UMOV UR33, UR27 ;  /* 0x0000001b00217c82 */ /* 0x000fe40008000000 */
[----:B------:R2:W-:Y:S09]  /*19c0*/  @P2 LDGSTS.E.LTC128B.64 [R75+0x3080], desc[UR20][R88.64] ;  /* 0x03080000584b2fae */ /* 0x0005f2000b921b54 */
[----:B------:R4:W5:Y:S02]  /*19d0*/  DMMA.8x8x4 R16, R30, R32, R16 ;  /* 0x000000201e10723f */ /* 0x0009640000000010 */
[----:B----4-:R-:W-:Y:S01]  /*19e0*/  LDS.128 R28, [R2+UR4+0xc00] ;  /* 0x000c0004021c7984 */ /* 0x010fe20008000c00 */
[----:B------:R-:W-:Y:S07]  /*19f0*/  UIADD3 UR4, UR28, UR4, URZ ;  /* 0x000000041c047290 */ /* 0x000fee000fffe03f */
[----:B------:R-:W4:Y:S01]  /*1a00*/  LDS.128 R32, [R0+UR5+0xc00] ;  /* 0x000c000500207984 */ /* 0x000f220008000c00 */
[----:B------:R-:W-:-:S05]  /*1a10*/  UIADD3 UR5, UR28, UR5, URZ ;  /* 0x000000051c057290 */ /* 0x000fca000fffe03f */
[C---:B---3-5:R-:W5:Y:S04]  /*1a20*/  DMMA.8x8x4 R4, R20.reuse, R24, R4 ;  /* 0x000000181404723f */ /* 0x068f680000000004 */
[----:B-1----:R-:W-:Y:S02]  /*1a30*/  IADD3 R90, P0, R80, UR14, RZ ;  /* 0x0000000e505a7c10 */ /* 0x002fe4000ff1e0ff */
[----:B--2---:R-:W-:Y:S02]  /*1a40*/  LOP3.LUT R89, R70, 0x4, RZ, 0xc0, !PT ;  /* 0x0000000446597812 */ /* 0x004fe400078ec0ff */
[----:B------:R-:W-:Y:S02]  /*1a50*/  IADD3.X R91, R66, UR26, RZ, P0, !PT ;  /* 0x0000001a425b7c10 */ /* 0x000fe400087fe4ff */
[----:B------:R-:W-:Y:S02]  /*1a60*/  SHF.R.U32.HI R89, RZ, 0x2, R89 ;  /* 0x00000002ff597819 */ /* 0x000fe40000011659 */
[----:B------:R-:W-:Y:S04]  /*1a70*/  LOP3.LUT R88, R71, 0x4, RZ, 0xc0, !PT ;  /* 0x0000000447587812 */ /* 0x000fe800078ec0ff */
[-C--:B------:R-:W5:Y:S03]  /*1a80*/  DMMA.8x8x4 R8, R20, R26.reuse, R8 ;  /* 0x0000001a1408723f */ /* 0x080f660000000008 */
[----:B------:R-:W-:Y:S02]  /*1a90*/  ISETP.NE.U32.AND P5, PT, R89, RZ, PT ;  /* 0x000000ff5900720c */ /* 0x000fe40003fa5070 */
[----:B------:R-:W-:Y:S02]  /*1aa0*/  SHF.R.U32.HI R88, RZ, 0x2, R88 ;  /* 0x00000002ff587819 */ /* 0x000fe40000011658 */
[----:B------:R-:W-:Y:S02]  /*1ab0*/  LOP3.LUT R89, R70, 0x8, RZ, 0xc0, !PT ;  /* 0x0000000846597812 */ /* 0x000fe400078ec0ff */
[----:B------:R-:W-:Y:S02]  /*1ac0*/  ISETP.NE.U32.AND P4, PT, R88, RZ, PT ;  /* 0x000000ff5800720c */ /* 0x000fe40003f85070 */
[----:B------:R-:W-:Y:S02]  /*1ad0*/  SHF.R.U32.HI R89, RZ, 0x3, R89 ;  /* 0x00000003ff597819 */ /* 0x000fe40000011659 */
[----:B------:R-:W-:Y:S02]  /*1ae0*/  LOP3.LUT R88, R71, 0x8, RZ, 0xc0, !PT ;  /* 0x0000000847587812 */ /* 0x000fe400078ec0ff */
[----:B------:R-:W-:Y:S01]  /*1af0*/  ISETP.NE.U32.AND P3, PT, R89, RZ, PT ;  /* 0x000000ff5900720c */ /* 0x000fe20003f65070 */
[C---:B------:R1:W5:Y:S01]  /*1b00*/  DMMA.8x8x4 R12, R22.reuse, R26, R12 ;  /* 0x0000001a160c723f */ /* 0x040362000000000c */
[----:B------:R-:W-:Y:S01]  /*1b10*/  @!PT LDS RZ, [RZ] ;  /* 0x00000000fffff984 */ /* 0x000fe20000000800 */
[----:B------:R-:W-:Y:S01]  /*1b20*/  @!PT LDS RZ, [RZ] ;  /* 0x00000000fffff984 */ /* 0x000fe20000000800 */
[----:B------:R-:W-:Y:S01]  /*1b30*/  @!PT LDS RZ, [RZ] ;  /* 0x00000000fffff984 */ /* 0x000fe20000000800 */
[----:B------:R-:W-:Y:S03]  /*1b40*/  @P5 LDGSTS.E.LTC128B.64 [R75+0x800], desc[UR20][R92.64] ;  /* 0x008000005c4b5fae */ /* 0x000fe6000b921b54 */
[----:B------:R-:W-:Y:S02]  /*1b50*/  SHF.R.U32.HI R88, RZ, 0x3, R88 ;  /* 0x00000003ff587819 */ /* 0x000fe40000011658 */
[----:B-1----:R-:W-:Y:S01]  /*1b60*/  IADD3 R26, P1, R86, UR16, RZ ;  /* 0x00000010561a7c10 */ /* 0x002fe2000ff3e0ff */
[----:B------:R-:W-:Y:S01]  /*1b70*/  @P4 LDGSTS.E.LTC128B.64 [R75+0x3800], desc[UR20][R90.64] ;  /* 0x038000005a4b4fae */ /* 0x000fe2000b921b54 */
[----:B------:R-:W-:Y:S01]  /*1b80*/  ISETP.NE.U32.AND P2, PT, R88, RZ, PT ;  /* 0x000000ff5800720c */ /* 0x000fe20003f45070 */
[----:B------:R-:W-:Y:S01]  /*1b90*/  UIADD3 UR16, UP1, UP0, UR16, UR8, UR6 ;  /* 0x0000000810107290 */ /* 0x000fe2000f83e006 */
[----:B------:R-:W-:Y:S02]  /*1ba0*/  IADD3.X R27, R63, UR29, RZ, P1, !PT ;  /* 0x0000001d3f1b7c10 */ /* 0x000fe40008ffe4ff */
[----:B------:R-:W-:Y:S01]  /*1bb0*/  IADD3 R88, P0, R84, UR14, RZ ;  /* 0x0000000e54587c10 */ /* 0x000fe2000ff1e0ff */
[----:B------:R-:W-:Y:S02]  /*1bc0*/  UIADD3 UR14, UP3, UP2, UR14, UR12, UR10 ;  /* 0x0000000c0e0e7290 */ /* 0x000fe4000fa7e00a */
[----:B------:R1:W-:Y:S01]  /*1bd0*/  @P3 LDGSTS.E.LTC128B.64 [R75+0x880], desc[UR20][R26.64+0x80] ;  /* 0x008800801a4b3fae */ /* 0x0003e2000b921b54 */
[----:B------:R2:W5:Y:S01]  /*1be0*/  DMMA.8x8x4 R16, R22, R24, R16 ;  /* 0x000000181610723f */ /* 0x0005620000000010 */
[----:B------:R-:W-:Y:S02]  /*1bf0*/  UIADD3.X UR29, UR29, UR9, UR7, UP1, UP0 ;  /* 0x000000091d1d7290 */ /* 0x000fe40008fe0407 */
[----:B------:R-:W-:Y:S01]  /*1c00*/  UIADD3 UR31, UP0, UR16, 0x80, URZ ;  /* 0x00000080101f7890 */ /* 0x000fe2000ff1e03f */
[----:B------:R-:W-:Y:S01]  /*1c10*/  IADD3.X R89, R67, UR26, RZ, P0, !PT ;  /* 0x0000001a43597c10 */ /* 0x000fe200087fe4ff */
[----:B------:R-:W-:Y:S01]  /*1c20*/  UIADD3.X UR26, UR26, UR13, UR11, UP3, UP2 ;  /* 0x0000000d1a1a7290 */ /* 0x000fe20009fe440b */
[C---:B------:R-:W-:Y:S01]  /*1c30*/  ISETP.NE.AND P0, PT, R72.reuse, 0x2, PT ;  /* 0x000000024800780c */ /* 0x040fe20003f05270 */
[----:B------:R-:W-:Y:S01]  /*1c40*/  VIADD R72, R72, 0xffffffff ;  /* 0xffffffff48487836 */ /* 0x000fe20000000000 */
[----:B------:R-:W-:Y:S01]  /*1c50*/  UIADD3 UR28, UP2, UR14, 0x80, URZ ;  /* 0x000000800e1c7890 */ /* 0x000fe2000ff5e03f */
[----:B------:R3:W-:Y:S01]  /*1c60*/  @P2 LDGSTS.E.LTC128B.64 [R75+0x3880], desc[UR20][R88.64+0x80] ;  /* 0x03880080584b2fae */ /* 0x0007e2000b921b54 */
[----:B------:R-:W-:Y:S01]  /*1c70*/  SEL R70, R70, RZ, P0 ;  /* 0x000000ff46467207 */ /* 0x000fe20000000000 */
[----:B------:R-:W-:-:S05]  /*1c80*/  UIADD3.X UR30, URZ, UR29, URZ, UP0, !UPT ;  /* 0x0000001d3f1e7290 */ /* 0x000fca00087fe43f */
[C---:B----45:R3:W5:Y:S01]  /*1c90*/  DMMA.8x8x4 R4, R28.reuse, R32, R4 ;  /* 0x000000201c04723f */ /* 0x0707620000000004 */
[----:B------:R-:W-:Y:S01]  /*1ca0*/  UIADD3.X UR27, URZ, UR26, URZ, UP2, !UPT ;  /* 0x0000001a3f1b7290 */ /* 0x000fe200097fe43f */
[----:B------:R-:W0:Y:S02]  /*1cb0*/  LDGDEPBAR ;  /* 0x00000000000079af */ /* 0x000e240000000000 */
[----:B------:R-:W-:Y:S02]  /*1cc0*/  SEL R71, R71, RZ, P0 ;  /* 0x000000ff47477207 */ /* 0x000fe40000000000 */
[----:B------:R-:W-:Y:S10]  /*1cd0*/  ISETP.GT.AND P0, PT, R72, -0x1, PT ;  /* 0xffffffff4800780c */ /* 0x000ff40003f04270 */
[-C--:B------:R3:W5:Y:S01]  /*1ce0*/  DMMA.8x8x4 R8, R28, R34.reuse, R8 ;  /* 0x000000221c08723f */ /* 0x0807620000000008 */
[----:B------:R-:W-:Y:S11]  /*1cf0*/  DEPBAR.LE SB0, 0x1 ;  /* 0x000080400000791a */ /* 0x000ff60000000000 */
[----:B------:R-:W-:Y:S04]  /*1d00*/  @!UPT UIADD3 URZ, URZ, URZ, URZ ;  /* 0x0000003f3f3ff290 */ /* 0x000fe8000fffe03f */
[C---:B------:R3:W5:Y:S01]  /*1d10*/  DMMA.8x8x4 R12, R30.reuse, R34, R12 ;  /* 0x000000221e0c723f */ /* 0x040762000000000c */
[----:B------:R-:W-:Y:S06]  /*1d20*/  BAR.SYNC.DEFER_BLOCKING 0x0 ;  /* 0x0000000000007b1d */ /* 0x000fec0000010000 */
[----:B--2---:R3:W2:Y:S09]  /*1d30*/  LDS.128 R20, [R2+UR4] ;  /* 0x0000000402147984 */ /* 0x0046b20008000c00 */
[----:B------:R3:W5:Y:S01]  /*1d40*/  DMMA.8x8x4 R16, R30, R32, R16 ;  /* 0x000000201e10723f */ /* 0x0007620000000010 */
[----:B-1----:R3:W2:Y:S01]  /*1d50*/  LDS.128 R24, [R0+UR5] ;  /* 0x0000000500187984 */ /* 0x0026a20008000c00 */
[----:B------:R-:W-:Y:S10]  /*1d60*/  @P0 BRA `(.L_x_2) ;  /* 0xfffffff8004c0947 */ /* 0x000ff4000383ffff */
.L_x_1:
[----:B------:R-:W0:Y:S01]  /*1d70*/  LDGDEPBAR ;  /* 0x00000000000079af */ /* 0x000e220000000000 */
[----:B------:R-:W-:Y:S01]  /*1d80*/  ULDC.64 UR6, c[0x0][0x270] ;  /* 0x00009c0000067ab9 */ /* 0x000fe20000000a00 */
[----:B--2---:R-:W-:Y:S01]  /*1d90*/  IMAD.MOV.U32 R26, RZ, RZ, R78 ;  /* 0x000000ffff1a7224 */ /* 0x004fe200078e004e */
[----:B------:R-:W1:Y:S01]  /*1da0*/  LDC.64 R20, c[0x0][0x278] ;  /* 0x00009e00ff147b82 */ /* 0x000e620000000a00 */
[----:B------:R-:W0:Y:S01]  /*1db0*/  LDGDEPBAR ;  /* 0x00000000000079af */ /* 0x000e220000000000 */
[----:B------:R-:W-:Y:S01]  /*1dc0*/  IMAD R22, R54, UR6, RZ ;  /* 0x0000000636167c24 */ /* 0x000fe2000f8e02ff */
[----:B------:R-:W-:Y:S01]  /*1dd0*/  ULDC.64 UR14, c[0x0][0x290] ;  /* 0x0000a400000e7ab9 */ /* 0x000fe20000000a00 */
[----:B------:R-:W-:Y:S01]  /*1de0*/  IMAD.MOV.U32 R27, RZ, RZ, R79 ;  /* 0x000000ffff1b7224 */ /* 0x000fe200078e004f */
[----:B------:R-:W-:Y:S01]  /*1df0*/  ISETP.NE.U32.AND P0, PT, R51, RZ, PT ;  /* 0x000000ff3300720c */ /* 0x000fe20003f05070 */
[C---:B------:R-:W-:Y:S01]  /*1e00*/  IMAD R22, R53.reuse, UR7, R22 ;  /* 0x0000000735167c24 */ /* 0x040fe2000f8e0216 */
[----:B------:R-:W-:Y:S01]  /*1e10*/  ULDC.64 UR4, c[0x0][0x378] ;  /* 0x0000de0000047ab9 */ /* 0x000fe20000000a00 */
[----:B------:R-:W-:Y:S01]  /*1e20*/  IMAD.WIDE.U32 R26, R53, UR6, R26 ;  /* 0x00000006351a7c25 */ /* 0x000fe2000f8e001a */
[----:B------:R-:W-:Y:S01]  /*1e30*/  ISETP.NE.U32.AND P1, PT, R50, RZ, PT ;  /* 0x000000ff3200720c */ /* 0x000fe20003f25070 */
[----:B------:R-:W-:Y:S01]  /*1e40*/  ULDC.64 UR12, c[0x0][0x280] ;  /* 0x0000a000000c7ab9 */ /* 0x000fe20000000a00 */
[----:B------:R-:W-:Y:S01]  /*1e50*/  ISETP.NE.U32.AND P6, PT, R49, RZ, PT ;  /* 0x000000ff3100720c */ /* 0x000fe20003fc5070 */
[----:B------:R-:W-:Y:S01]  /*1e60*/  IMAD.IADD R22, R27, 0x1, R22 ;  /* 0x000000011b167824 */ /* 0x000fe200078e0216 */
[----:B------:R-:W-:Y:S01]  /*1e70*/  ISETP.NE.U32.AND P2, PT, R48, RZ, PT ;  /* 0x000000ff3000720c */ /* 0x000fe20003f45070 */
[----:B---3--:R-:W-:Y:S01]  /*1e80*/  IMAD.MOV.U32 R28, RZ, RZ, R76 ;  /* 0x000000ffff1c7224 */ /* 0x008fe200078e004c */
[----:B------:R-:W-:Y:S01]  /*1e90*/  ISETP.NE.U32.AND P4, PT, R47, RZ, PT ;  /* 0x000000ff2f00720c */ /* 0x000fe20003f85070 */
[----:B------:R-:W-:Y:S01]  /*1ea0*/  IMAD.MOV.U32 R29, RZ, RZ, R77 ;  /* 0x000000ffff1d7224 */ /* 0x000fe200078e004d */
[----:B------:R-:W-:Y:S01]  /*1eb0*/  SHF.L.U64.HI R25, R26, 0x3, R22 ;  /* 0x000000031a197819 */ /* 0x000fe20000010216 */
[----:B------:R-:W-:Y:S01]  /*1ec0*/  IMAD R22, R54, UR14, RZ ;  /* 0x0000000e36167c24 */ /* 0x000fe2000f8e02ff */
[----:B------:R-:W-:Y:S01]  /*1ed0*/  ISETP.NE.U32.AND P5, PT, R46, RZ, PT ;  /* 0x000000ff2e00720c */ /* 0x000fe20003fa5070 */
[----:B------:R-:W-:Y:S01]  /*1ee0*/  IMAD.SHL.U32 R24, R26, 0x8, RZ ;  /* 0x000000081a187824 */ /* 0x000fe200078e00ff */
[----:B------:R-:W-:Y:S01]  /*1ef0*/  ULDC.64 UR10, c[0x0][0x288] ;  /* 0x0000a200000a7ab9 */ /* 0x000fe20000000a00 */
[----:B------:R-:W-:Y:S01]  /*1f00*/  IMAD.WIDE.U32 R28, R53, UR14, R28 ;  /* 0x0000000e351c7c25 */ /* 0x000fe2000f8e001c */
[----:B------:R-:W-:Y:S01]  /*1f10*/  UIADD3 UR16, UP0, UR12, -UR10, URZ ;  /* 0x8000000a0c107290 */ /* 0x000fe2000ff1e03f */
[----:B------:R-:W-:-:S04]  /*1f20*/  DEPBAR.LE SB0, 0x0 ;  /* 0x000080000000791a */ /* 0x000fc80000000000 */
[----:B------:R-:W-:Y:S01]  /*1f30*/  IMAD R22, R53, UR15, R22 ;  /* 0x0000000f35167c24 */ /* 0x000fe2000f8e0216 */
[----:B------:R-:W-:Y:S01]  /*1f40*/  BAR.SYNC.DEFER_BLOCKING 0x0 ;  /* 0x0000000000007b1d */ /* 0x000fe20000010000 */
[----:B------:R-:W-:Y:S01]  /*1f50*/  IADD3 R34, P3, R24, UR4, RZ ;  /* 0x0000000418227c10 */ /* 0x000fe2000ff7e0ff */
[----:B------:R-:W-:Y:S01]  /*1f60*/  IMAD.SHL.U32 R26, R28, 0x8, RZ ;  /* 0x000000081c1a7824 */ /* 0x000fe200078e00ff */
[----:B------:R-:W-:Y:S01]  /*1f70*/  UIADD3.X UR11, UR13, ~UR11, URZ, UP0, !UPT ;  /* 0x8000000b0d0b7290 */ /* 0x000fe200087fe43f */
[----:B------:R-:W-:Y:S01]  /*1f80*/  IMAD.IADD R22, R29, 0x1, R22 ;  /* 0x000000011d167824 */ /* 0x000fe200078e0216 */
[----:B------:R-:W-:Y:S01]  /*1f90*/  IADD3.X R35, R25, UR5, RZ, P3, !PT ;  /* 0x0000000519237c10 */ /* 0x000fe20009ffe4ff */
[----:B------:R-:W-:Y:S01]  /*1fa0*/  IMAD R29, R43, UR6, RZ ;  /* 0x000000062b1d7c24 */ /* 0x000fe2000f8e02ff */
[----:B------:R-:W-:Y:S01]  /*1fb0*/  ULDC.64 UR4, c[0x0][0x370] ;  /* 0x0000dc0000047ab9 */ /* 0x000fe20000000a00 */
[----:B------:R-:W-:Y:S01]  /*1fc0*/  IMAD.WIDE.U32 R32, R56, UR6, RZ ;  /* 0x0000000638207c25 */ /* 0x000fe2000f8e00ff */
[----:B------:R-:W-:Y:S01]  /*1fd0*/  SHF.L.U64.HI R27, R28, 0x3, R22 ;  /* 0x000000031c1b7819 */ /* 0x000fe20000010216 */
[----:B------:R-:W-:Y:S01]  /*1fe0*/  ULDC.64 UR8, c[0x0][0x2a0] ;  /* 0x0000a80000087ab9 */ /* 0x000fe20000000a00 */
[----:B------:R-:W2:Y:S01]  /*1ff0*/  LDC.64 R22, c[0x0][0x298] ;  /* 0x0000a600ff167b82 */ /* 0x000ea20000000a00 */
[----:B------:R-:W-:Y:S01]  /*2000*/  IMAD R29, R56, UR7, R29 ;  /* 0x00000007381d7c24 */ /* 0x000fe2000f8e021d */
[----:B------:R-:W-:Y:S01]  /*2010*/  ISETP.NE.U32.AND P3, PT, R45, RZ, PT ;  /* 0x000000ff2d00720c */ /* 0x000fe20003f65070 */
[----:B------:R-:W-:Y:S01]  /*2020*/  ULDC.64 UR6, c[0x0][0x2a8] ;  /* 0x0000aa0000067ab9 */ /* 0x000fe20000000a00 */
[----:B------:R-:W-:Y:S01]  /*2030*/  @!PT LDS RZ, [RZ] ;  /* 0x00000000fffff984 */ /* 0x000fe20000000800 */
[----:B------:R-:W-:Y:S01]  /*2040*/  @!PT LDS RZ, [RZ] ;  /* 0x00000000fffff984 */ /* 0x000fe20000000800 */
[----:B------:R-:W-:Y:S01]  /*2050*/  @!PT LDS RZ, [RZ] ;  /* 0x00000000fffff984 */ /* 0x000fe20000000800 */
[----:B------:R-:W-:Y:S01]  /*2060*/  LDGSTS.E.LTC128B.64 [R58], desc[UR20][R34.64], P0 ;  /* 0x00000000223a7fae */ /* 0x000fe20008121b54 */
[----:B-1----:R-:W-:-:S03]  /*2070*/  IADD3 R30, P0, R34, R20, RZ ;  /* 0x00000014221e7210 */ /* 0x002fc60007f1e0ff */
[----:B------:R-:W-:Y:S01]  /*2080*/  LDGSTS.E.LTC128B.64 [R58+0x80], desc[UR20][R34.64+0x80], P1 ;  /* 0x00080080223a7fae */ /* 0x000fe20008921b54 */
[----:B------:R-:W-:Y:S01]  /*2090*/  ISETP.NE.U32.AND P1, PT, R44, RZ, PT ;  /* 0x000000ff2c00720c */ /* 0x000fe20003f25070 */
[----:B------:R-:W-:Y:S01]  /*20a0*/  IMAD.X R31, R35, 0x1, R21, P0 ;  /* 0x00000001231f7824 */ /* 0x000fe200000e0615 */
[----:B------:R-:W-:-:S04]  /*20b0*/  ISETP.NE.U32.AND P0, PT, R42, RZ, PT ;  /* 0x000000ff2a00720c */ /* 0x000fc80003f05070 */
[----:B------:R-:W-:Y:S01]  /*20c0*/  LDGSTS.E.LTC128B.64 [R58+0x800], desc[UR20][R30.64], P6 ;  /* 0x008000001e3a7fae */ /* 0x000fe2000b121b54 */
[----:B------:R-:W-:-:S03]  /*20d0*/  IADD3 R44, P6, R26, UR4, RZ ;  /* 0x000000041a2c7c10 */ /* 0x000fc6000ffde0ff */
[----:B------:R1:W-:Y:S01]  /*20e0*/  LDGSTS.E.LTC128B.64 [R58+0x880], desc[UR20][R30.64+0x80], P2 ;  /* 0x008800801e3a7fae */ /* 0x0003e20009121b54 */
[----:B------:R-:W-:Y:S02]  /*20f0*/  IADD3.X R45, R27, UR5, RZ, P6, !PT ;  /* 0x000000051b2d7c10 */ /* 0x000fe4000b7fe4ff */
[----:B------:R-:W-:Y:S02]  /*2100*/  ISETP.NE.U32.AND P6, PT, R40, RZ, PT ;  /* 0x000000ff2800720c */ /* 0x000fe40003fc5070 */
[----:B------:R-:W-:Y:S01]  /*2110*/  ISETP.NE.U32.AND P2, PT, R41, RZ, PT ;  /* 0x000000ff2900720c */ /* 0x000fe20003f45070 */
[----:B------:R3:W-:Y:S01]  /*2120*/  LDGSTS.E.LTC128B.64 [R58+0x3000], desc[UR20][R44.64], P4 ;  /* 0x030000002c3a7fae */ /* 0x0007e2000a121b54 */
[----:B--2---:R-:W-:-:S03]  /*2130*/  IADD3 R40, P4, R44, R22, RZ ;  /* 0x000000162c287210 */ /* 0x004fc60007f9e0ff */
[----:B------:R3:W-:Y:S02]  /*2140*/  LDGSTS.E.LTC128B.64 [R58+0x3080], desc[UR20][R44.64+0x80], P5 ;  /* 0x030800802c3a7fae */ /* 0x0007e4000a921b54 */
[----:B------:R-:W-:-:S05]  /*2150*/  IMAD.X R41, R45, 0x1, R23, P4 ;  /* 0x000000012d297824 */ /* 0x000fca00020e0617 */
[----:B------:R3:W-:Y:S04]  /*2160*/  LDGSTS.E.LTC128B.64 [R58+0x3800], desc[UR20][R40.64], P3 ;  /* 0x03800000283a7fae */ /* 0x0007e80009921b54 */
[----:B------:R3:W-:Y:S04]  /*2170*/  LDGSTS.E.LTC128B.64 [R58+0x3880], desc[UR20][R40.64+0x80], P1 ;  /* 0x03880080283a7fae */ /* 0x0007e80008921b54 */
[----:B------:R-:W0:Y:S01]  /*2180*/  LDGDEPBAR ;  /* 0x00000000000079af */ /* 0x000e220000000000 */
[----:B-1----:R-:W-:Y:S02]  /*2190*/  IMAD.IADD R30, R33, 0x1, R29 ;  /* 0x00000001211e7824 */ /* 0x002fe400078e021d */
[----:B------:R-:W-:-:S02]  /*21a0*/  IMAD R29, R43, UR14, RZ ;  /* 0x0000000e2b1d7c24 */ /* 0x000fc4000f8e02ff */
[C---:B------:R-:W-:Y:S01]  /*21b0*/  IMAD.SHL.U32 R31, R32.reuse, 0x8, RZ ;  /* 0x00000008201f7824 */ /* 0x040fe200078e00ff */
[----:B------:R-:W-:Y:S01]  /*21c0*/  SHF.L.U64.HI R30, R32, 0x3, R30 ;  /* 0x00000003201e7819 */ /* 0x000fe2000001021e */
[----:B------:R-:W-:-:S04]  /*21d0*/  IMAD.WIDE.U32 R32, R56, UR14, RZ ;  /* 0x0000000e38207c25 */ /* 0x000fc8000f8e00ff */
[----:B------:R-:W-:Y:S02]  /*21e0*/  IMAD R28, R56, UR15, R29 ;  /* 0x0000000f381c7c24 */ /* 0x000fe4000f8e021d */
[----:B------:R-:W-:Y:S02]  /*21f0*/  IMAD.SHL.U32 R29, R32, 0x8, RZ ;  /* 0x00000008201d7824 */ /* 0x000fe400078e00ff */
[----:B------:R-:W-:Y:S01]  /*2200*/  IMAD.IADD R28, R33, 0x1, R28 ;  /* 0x00000001211c7824 */ /* 0x000fe200078e021c */
[----:B------:R-:W-:Y:S01]  /*2210*/  IADD3 R33, P5, P4, R31, UR16, R20 ;  /* 0x000000101f217c10 */ /* 0x000fe2000fcbe014 */
[----:B------:R-:W-:-:S03]  /*2220*/  UIADD3 UR16, UP0, UR8, -UR6, URZ ;  /* 0x8000000608107290 */ /* 0x000fc6000ff1e03f */
[----:B------:R-:W-:Y:S02]  /*2230*/  SHF.L.U64.HI R28, R32, 0x3, R28 ;  /* 0x00000003201c7819 */ /* 0x000fe4000001021c */
[----:B------:R-:W-:Y:S01]  /*2240*/  IADD3.X R32, R30, UR11, R21, P5, P4 ;  /* 0x0000000b1e207c10 */ /* 0x000fe2000afe8415 */
[----:B------:R-:W-:Y:S01]  /*2250*/  UIADD3.X UR11, UR9, ~UR7, URZ, UP0, !UPT ;  /* 0x80000007090b7290 */ /* 0x000fe200087fe43f */
[----:B------:R-:W-:Y:S02]  /*2260*/  IADD3 R46, P4, R33, R34, RZ ;  /* 0x00000022212e7210 */ /* 0x000fe40007f9e0ff */
[----:B------:R-:W-:Y:S02]  /*2270*/  IADD3 R33, P3, P1, R29, UR16, R22 ;  /* 0x000000101d217c10 */ /* 0x000fe4000f97e016 */
[----:B------:R-:W-:Y:S01]  /*2280*/  ISETP.NE.U32.AND P5, PT, R39, RZ, PT ;  /* 0x000000ff2700720c */ /* 0x000fe20003fa5070 */
[----:B------:R-:W-:Y:S01]  /*2290*/  IMAD.X R47, R32, 0x1, R35, P4 ;  /* 0x00000001202f7824 */ /* 0x000fe200020e0623 */
[----:B------:R-:W-:-:S02]  /*22a0*/  IADD3.X R35, R28, UR11, R23, P3, P1 ;  /* 0x0000000b1c237c10 */ /* 0x000fc40009fe2417 */
[----:B------:R-:W-:Y:S02]  /*22b0*/  IADD3 R32, P1, R46, R20, RZ ;  /* 0x000000142e207210 */ /* 0x000fe40007f3e0ff */
[----:B------:R3:W-:Y:S01]  /*22c0*/  LDGSTS.E.LTC128B.64 [R58+0x1000], desc[UR20][R46.64], P0 ;  /* 0x010000002e3a7fae */ /* 0x0007e20008121b54 */
[----:B------:R-:W-:Y:S02]  /*22d0*/  IADD3 R34, P0, R33, R44, RZ ;  /* 0x0000002c21227210 */ /* 0x000fe40007f1e0ff */
[----:B------:R-:W-:Y:S01]  /*22e0*/  ISETP.NE.U32.AND P4, PT, R38, RZ, PT ;  /* 0x000000ff2600720c */ /* 0x000fe20003f85070 */
[----:B------:R3:W-:Y:S01]  /*22f0*/  LDGSTS.E.LTC128B.64 [R58+0x1080], desc[UR20][R46.64+0x80], P2 ;  /* 0x010800802e3a7fae */ /* 0x0007e20009121b54 */
[----:B------:R-:W-:Y:S01]  /*2300*/  ISETP.NE.U32.AND P3, PT, R37, RZ, PT ;  /* 0x000000ff2500720c */ /* 0x000fe20003f65070 */
[----:B------:R-:W-:Y:S01]  /*2310*/  IMAD.X R33, R47, 0x1, R21, P1 ;  /* 0x000000012f217824 */ /* 0x000fe200008e0615 */
[----:B------:R-:W-:Y:S01]  /*2320*/  ISETP.NE.U32.AND P2, PT, R36, RZ, PT ;  /* 0x000000ff2400720c */ /* 0x000fe20003f45070 */
[----:B------:R-:W-:Y:S01]  /*2330*/  IMAD.X R35, R35, 0x1, R45, P0 ;  /* 0x0000000123237824 */ /* 0x000fe200000e062d */
[----:B------:R-:W-:-:S02]  /*2340*/  ISETP.NE.U32.AND P1, PT, R3, RZ, PT ;  /* 0x000000ff0300720c */ /* 0x000fc40003f25070 */
[----:B------:R-:W-:Y:S01]  /*2350*/  IADD3 R36, P0, R34, R22, RZ ;  /* 0x0000001622247210 */ /* 0x000fe20007f1e0ff */
[----:B------:R3:W-:Y:S04]  /*2360*/  LDGSTS.E.LTC128B.64 [R58+0x1800], desc[UR20][R32.64], P6 ;  /* 0x01800000203a7fae */ /* 0x0007e8000b121b54 */
[----:B------:R-:W-:Y:S01]  /*2370*/  IMAD.X R37, R35, 0x1, R23, P0 ;  /* 0x0000000123257824 */ /* 0x000fe200000e0617 */
[----:B------:R3:W-:Y:S01]  /*2380*/  LDGSTS.E.LTC128B.64 [R58+0x1880], desc[UR20][R32.64+0x80], P5 ;  /* 0x01880080203a7fae */ /* 0x0007e2000a921b54 */
[----:B------:R-:W-:-:S03]  /*2390*/  ISETP.GE.AND P0, PT, R59, 0x10, PT ;  /* 0x000000103b00780c */ /* 0x000fc60003f06270 */
[----:B------:R3:W-:Y:S04]  /*23a0*/  LDGSTS.E.LTC128B.64 [R58+0x4000], desc[UR20][R34.64], P4 ;  /* 0x04000000223a7fae */ /* 0x0007e8000a121b54 */
[----:B------:R3:W-:Y:S04]  /*23b0*/  LDGSTS.E.LTC128B.64 [R58+0x4080], desc[UR20][R34.64+0x80], P3 ;  /* 0x04080080223a7fae */ /* 0x0007e80009921b54 */
[----:B------:R3:W-:Y:S04]  /*23c0*/  LDGSTS.E.LTC128B.64 [R58+0x4800], desc[UR20][R36.64], P2 ;  /* 0x04800000243a7fae */ /* 0x0007e80009121b54 */
[----:B------:R3:W-:Y:S04]  /*23d0*/  LDGSTS.E.LTC128B.64 [R58+0x4880], desc[UR20][R36.64+0x80], P1 ;  /* 0x04880080243a7fae */ /* 0x0007e80008921b54 */
[----:B------:R-:W0:Y:S01]  /*23e0*/  LDGDEPBAR ;  /* 0x00000000000079af */ /* 0x000e220000000000 */
[----:B------:R-:W-:-:S04]  /*23f0*/  DEPBAR.LE SB0, 0x1 ;  /* 0x000080400000791a */ /* 0x000fc80000000000 */
[----:B------:R-:W-:Y:S06]  /*2400*/  BAR.SYNC.DEFER_BLOCKING 0x0 ;  /* 0x0000000000007b1d */ /* 0x000fec0000010000 */
[----:B------:R-:W-:Y:S05]  /*2410*/  @!P0 BRA `(.L_x_3) ;  /* 0x0000000c00008947 */ /* 0x000fea0003800000 */
[----:B------:R-:W-:Y:S01]  /*2420*/  IADD3 R53, P0, R56, R53, RZ ;  /* 0x0000003538357210 */ /* 0x000fe20007f1e0ff */
[----:B------:R-:W-:Y:S01]  /*2430*/  ULDC.64 UR16, c[0x0][0x270] ;  /* 0x00009c0000107ab9 */ /* 0x000fe20000000a00 */
[----:B------:R-:W-:Y:S01]  /*2440*/  IADD3 R3, P2, R29, R26, RZ ;  /* 0x0000001a1d037210 */ /* 0x000fe20007f5e0ff */
[----:B------:R-:W-:Y:S01]  /*2450*/  IMAD.SHL.U32 R62, R76, 0x8, RZ ;  /* 0x000000084c3e7824 */ /* 0x000fe200078e00ff */
[----:B---3--:R-:W-:Y:S01]  /*2460*/  IADD3 R33, P1, R31, R24, RZ ;  /* 0x000000181f217210 */ /* 0x008fe20007f3e0ff */
[----:B------:R-:W-:Y:S01]  /*2470*/  IMAD.X R43, R54, 0x1, R43, P0 ;  /* 0x00000001362b7824 */ /* 0x000fe200000e062b */
[----:B------:R-:W-:Y:S01]  /*2480*/  ULEA UR6, UP2, UR8, -UR6, 0x1 ;  /* 0x8000000608067291 */ /* 0x000fe2000f84083f */
[----:B------:R-:W-:Y:S01]  /*2490*/  IMAD.X R34, R28, 0x1, R27, P2 ;  /* 0x000000011c227824 */ /* 0x000fe200010e061b */
[----:B------:R-:W-:Y:S01]  /*24a0*/  IADD3.X R37, R30, R25, RZ, P1, !PT ;  /* 0x000000191e257210 */ /* 0x000fe20000ffe4ff */
[----:B------:R-:W-:Y:S01]  /*24b0*/  IMAD R26, R43, UR14, RZ ;  /* 0x0000000e2b1a7c24 */ /* 0x000fe2000f8e02ff */
[----:B------:R-:W-:Y:S01]  /*24c0*/  SHF.L.U64.HI R28, R76, 0x3, R77 ;  /* 0x000000034c1c7819 */ /* 0x000fe2000001024d */
[----:B------:R-:W-:Y:S01]  /*24d0*/  IMAD.WIDE.U32 R30, R53, UR14, RZ ;  /* 0x0000000e351e7c25 */ /* 0x000fe2000f8e00ff */
[----:B------:R-:W-:-:S02]  /*24e0*/  USHF.L.U64.HI UR9, UR8, 0x1, UR9 ;  /* 0x0000000108097899 */ /* 0x000fc40008010209 */
[----:B------:R-:W-:Y:S01]  /*24f0*/  USHF.L.U64.HI UR8, UR12, 0x1, UR13 ;  /* 0x000000010c087899 */ /* 0x000fe2000801020d */
[----:B------:R-:W-:Y:S01]  /*2500*/  IMAD R27, R53, UR15, R26 ;  /* 0x0000000f351b7c24 */ /* 0x000fe2000f8e021a */
[----:B------:R-:W-:Y:S01]  /*2510*/  LEA R62, P1, R30, R62, 0x3 ;  /* 0x0000003e1e3e7211 */ /* 0x000fe200078218ff */
[----:B------:R-:W-:Y:S01]  /*2520*/  IMAD R24, R43, UR16, RZ ;  /* 0x000000102b187c24 */ /* 0x000fe2000f8e02ff */
[----:B------:R-:W-:Y:S01]  /*2530*/  SHF.L.U64.HI R26, R78, 0x3, R79 ;  /* 0x000000034e1a7819 */ /* 0x000fe2000001024f */
[----:B------:R-:W-:Y:S01]  /*2540*/  IMAD.WIDE.U32 R38, R53, UR16, RZ ;  /* 0x0000001035267c25 */ /* 0x000fe2000f8e00ff */
[----:B------:R-:W-:Y:S01]  /*2550*/  IADD3 R27, R31, R27, RZ ;  /* 0x0000001b1f1b7210 */ /* 0x000fe20007ffe0ff */
[----:B------:R-:W-:Y:S01]  /*2560*/  UIADD3 UR13, UP1, UR6, UR4, URZ ;  /* 0x00000004060d7290 */ /* 0x000fe2000ff3e03f */
[----:B------:R-:W-:Y:S01]  /*2570*/  IADD3 R43, R52, -0x1, RZ ;  /* 0xffffffff342b7810 */ /* 0x000fe20007ffe0ff */
[----:B------:R-:W-:Y:S01]  /*2580*/  IMAD R25, R53, UR17, R24 ;  /* 0x0000001135197c24 */ /* 0x000fe2000f8e0218 */
[----:B------:R-:W-:Y:S01]  /*2590*/  IADD3 R24, P2, R76, R30, RZ ;  /* 0x0000001e4c187210 */ /* 0x000fe20007f5e0ff */
[----:B------:R-:W-:Y:S01]  /*25a0*/  IMAD.SHL.U32 R80, R78, 0x8, RZ ;  /* 0x000000084e507824 */ /* 0x000fe200078e00ff */
[----:B------:R-:W-:Y:S01]  /*25b0*/  LEA.HI.X R63, R30, R28, R27, 0x3, P1 ;  /* 0x0000001c1e3f7211 */ /* 0x000fe200008f1c1b */
[----:B------:R-:W-:Y:S01]  /*25c0*/  IMAD.IADD R25, R39, 0x1, R25 ;  /* 0x0000000127197824 */ /* 0x000fe200078e0219 */
[----:B------:R-:W-:Y:S01]  /*25d0*/  IADD3 R32, P1, R78, R38, RZ ;  /* 0x000000264e207210 */ /* 0x000fe20007f3e0ff */
[----:B------:R1:W2:Y:S01]  /*25e0*/  LDS.128 R28, [R2+UR25] ;  /* 0x00000019021c7984 */ /* 0x0002a20008000c00 */
[C---:B------:R-:W-:Y:S01]  /*25f0*/  LEA R80, P0, R38.reuse, R80, 0x3 ;  /* 0x0000005026507211 */ /* 0x040fe200078018ff */
[----:B------:R-:W-:Y:S01]  /*2600*/  ULEA UR10, UP0, UR12, -UR10, 0x1 ;  /* 0x8000000a0c0a7291 */ /* 0x000fe2000f80083f */
[----:B------:R-:W-:Y:S01]  /*2610*/  IADD3.X R77, R77, R27, RZ, P2, !PT ;  /* 0x0000001b4d4d7210 */ /* 0x000fe200017fe4ff */
[--C-:B------:R-:W-:Y:S01]  /*2620*/  IMAD.X R79, R79, 0x1, R25.reuse, P1 ;  /* 0x000000014f4f7824 */ /* 0x100fe200008e0619 */
[----:B------:R-:W-:Y:S01]  /*2630*/  LEA.HI.X R81, R38, R26, R25, 0x3, P0 ;  /* 0x0000001a26517211 */ /* 0x000fe200000f1c19 */
[----:B------:R-:W-:Y:S01]  /*2640*/  IMAD.SHL.U32 R84, R32, 0x8, RZ ;  /* 0x0000000820547824 */ /* 0x000fe200078e00ff */
[C---:B------:R-:W-:Y:S01]  /*2650*/  SHF.L.U64.HI R83, R24.reuse, 0x3, R77 ;  /* 0x0000000318537819 */ /* 0x040fe2000001024d */
[----:B------:R-:W-:Y:S01]  /*2660*/  ULDC.64 UR16, c[0x0][0x378] ;  /* 0x0000de0000107ab9 */ /* 0x000fe20000000a00 */
[----:B------:R-:W-:Y:S01]  /*2670*/  SHF.L.U32 R82, R24, 0x3, RZ ;  /* 0x0000000318527819 */ /* 0x000fe200000006ff */
[----:B------:R-:W-:Y:S01]  /*2680*/  UIADD3.X UR14, UR5, UR9, ~UR7, UP1, UP2 ;  /* 0x00000009050e7290 */ /* 0x000fe20008fe4c07 */
[----:B------:R1:W3:Y:S01]  /*2690*/  LDS.128 R24, [R0+UR19] ;  /* 0x0000001300187984 */ /* 0x0002e20008000c00 */
[----:B------:R-:W-:Y:S01]  /*26a0*/  LEA R36, P0, R22, R3, 0x1 ;  /* 0x0000000316247211 */ /* 0x000fe200078008ff */
[----:B------:R-:W-:Y:S01]  /*26b0*/  UIADD3 UR26, UP1, UR10, UR16, URZ ;  /* 0x000000100a1a7290 */ /* 0x000fe2000ff3e03f */
[----:B------:R-:W-:Y:S01]  /*26c0*/  SHF.L.U64.HI R85, R32, 0x3, R79 ;  /* 0x0000000320557819 */ /* 0x000fe2000001024f */
[----:B------:R-:W-:Y:S01]  /*26d0*/  IMAD.WIDE.U32 R80, R20, 0x3, R80 ;  /* 0x0000000314507825 */ /* 0x000fe200078e0050 */
[----:B------:R-:W-:Y:S01]  /*26e0*/  LEA.HI.X R3, R22, R34, R23, 0x1, P0 ;  /* 0x0000002216037211 */ /* 0x000fe200000f0c17 */
[----:B------:R-:W-:Y:S01]  /*26f0*/  ULDC UR4, c[0x0][0x28c] ;  /* 0x0000a30000047ab9 */ /* 0x000fe20000000800 */
[C---:B------:R-:W-:Y:S01]  /*2700*/  LEA R38, P0, R20.reuse, R33, 0x1 ;  /* 0x0000002114267211 */ /* 0x040fe200078008ff */
[----:B------:R-:W-:Y:S01]  /*2710*/  IMAD.WIDE.U32 R84, R20, 0x3, R84 ;  /* 0x0000000314547825 */ /* 0x000fe200078e0054 */
[----:B------:R-:W-:-:S02]  /*2720*/  UIADD3.X UR17, UR17, UR8, ~UR4, UP1, UP0 ;  /* 0x0000000811117290 */ /* 0x000fc40008fe0c04 */
[----:B------:R-:W-:Y:S01]  /*2730*/  LEA.HI.X R37, R20, R37, R21, 0x1, P0 ;  /* 0x0000002514257211 */ /* 0x000fe200000f0c15 */
[----:B------:R-:W-:Y:S01]  /*2740*/  IMAD R21, R21, 0x3, RZ ;  /* 0x0000000315157824 */ /* 0x000fe200078e02ff */
[----:B------:R-:W-:Y:S01]  /*2750*/  UIADD3 UR16, UP1, UR13, 0x80, URZ ;  /* 0x000000800d107890 */ /* 0x000fe2000ff3e03f */
[C---:B------:R-:W-:Y:S01]  /*2760*/  IMAD.WIDE.U32 R62, R22.reuse, 0x3, R62 ;  /* 0x00000003163e7825 */ /* 0x040fe200078e003e */
[----:B------:R-:W-:Y:S02]  /*2770*/  UIADD3 UR28, UP0, UR26, 0x80, URZ ;  /* 0x000000801a1c7890 */ /* 0x000fe4000ff1e03f */
[----:B------:R-:W-:Y:S01]  /*2780*/  IADD3 R39, R21, R81, RZ ;  /* 0x0000005115277210 */ /* 0x000fe20007ffe0ff */
[----:B------:R-:W-:Y:S01]  /*2790*/  IMAD.WIDE.U32 R82, R22, 0x3, R82 ;  /* 0x0000000316527825 */ /* 0x000fe200078e0052 */
[----:B------:R-:W-:Y:S01]  /*27a0*/  IADD3 R40, R85, R21, RZ ;  /* 0x0000001555287210 */ /* 0x000fe20007ffe0ff */
[----:B------:R-:W-:Y:S01]  /*27b0*/  UMOV UR32, URZ ;  /* 0x0000003f00207c82 */ /* 0x000fe20008000000 */
[----:B------:R-:W-:Y:S01]  /*27c0*/  UMOV UR31, 0x2 ;  /* 0x00000002001f7882 */ /* 0x000fe20000000000 */
[----:B------:R-:W-:Y:S01]  /*27d0*/  IMAD R23, R23, 0x3, RZ ;  /* 0x0000000317177824 */ /* 0x000fe200078e02ff */
[----:B------:R-:W-:Y:S01]  /*27e0*/  UMOV UR30, 0x2000 ;  /* 0x00002000001e7882 */ /* 0x000fe20000000000 */
[----:B------:R-:W-:Y:S01]  /*27f0*/  UMOV UR29, 0x2000 ;  /* 0x00002000001d7882 */ /* 0x000fe20000000000 */
[----:B------:R-:W-:Y:S01]  /*2800*/  UMOV UR12, 0xffffe000 ;  /* 0xffffe000000c7882 */ /* 0x000fe20000000000 */
[----:B------:R-:W-:Y:S01]  /*2810*/  IMAD.IADD R41, R23, 0x1, R63 ;  /* 0x0000000117297824 */ /* 0x000fe200078e023f */
[----:B------:R-:W-:Y:S01]  /*2820*/  ULDC.64 UR10, c[0x0][0x298] ;  /* 0x0000a600000a7ab9 */ /* 0x000fe20000000a00 */
[----:B------:R-:W-:Y:S01]  /*2830*/  IMAD.IADD R42, R83, 0x1, R23 ;  /* 0x00000001532a7824 */ /* 0x000fe200078e0217 */
[----:B------:R-:W-:-:S02]  /*2840*/  UIADD3.X UR15, URZ, UR14, URZ, UP1, !UPT ;  /* 0x0000000e3f0f7290 */ /* 0x000fc40008ffe43f */
[----:B------:R-:W-:Y:S01]  /*2850*/  UIADD3.X UR27, URZ, UR17, URZ, UP0, !UPT ;  /* 0x000000113f1b7290 */ /* 0x000fe200087fe43f */
[----:B------:R-:W-:Y:S01]  /*2860*/  ULDC.64 UR8, c[0x0][0x2a0] ;  /* 0x0000a80000087ab9 */ /* 0x000fe20000000a00 */
[----:B------:R-:W-:Y:S01]  /*2870*/  ULDC.64 UR6, c[0x0][0x278] ;  /* 0x00009e0000067ab9 */ /* 0x000fe20000000a00 */
[----:B-12---:R-:W-:-:S09]  /*2880*/  ULDC.64 UR4, c[0x0][0x280] ;  /* 0x0000a00000047ab9 */ /* 0x006fd20000000a00 */
.L_x_4:
[----:B------:R-:W-:Y:S01]  /*2890*/  LDS.128 R32, [R2+UR25+0x400] ;  /* 0x0004001902207984 */ /* 0x000fe20008000c00 */
[----:B------:R-:W-:Y:S01]  /*28a0*/  LOP3.LUT P3, RZ, R74, 0x1, RZ, 0xc0, !PT ;  /* 0x000000014aff7812 */ /* 0x000fe2000786c0ff */
[----:B------:R-:W-:-:S04]  /*28b0*/  DEPBAR.LE SB5, 0x2 ;  /* 0x0000d0800000791a */ /* 0x000fc80000000000 */
[----:B-123--:R-:W5:Y:S01]  /*28c0*/  DMMA.8x8x4 R64, R28, R26, R8 ;  /* 0x0000001a1c40723f */ /* 0x00ef620000000008 */
[----:B------:R-:W-:Y:S01]  /*28d0*/  LOP3.LUT P2, RZ, R73, 0x1, RZ, 0xc0, !PT ;  /* 0x0000000149ff7812 */ /* 0x000fe2000784c0ff */
[----:B------:R-:W1:Y:S01]  /*28e0*/  LDS.128 R20, [R0+UR19+0x400] ;  /* 0x0004001300147984 */ /* 0x000e620008000c00 */
[----:B------:R-:W-:Y:S01]  /*28f0*/  IADD3 R44, P0, R38, UR26, RZ ;  /* 0x0000001a262c7c10 */ /* 0x000fe2000ff1e0ff */
[----:B------:R-:W-:Y:S01]  /*2900*/  VIADD R53, R58, UR30 ;  /* 0x0000001e3a357c36 */ /* 0x000fe20008000000 */
[----:B------:R-:W-:Y:S01]  /*2910*/  IADD3 R46, P1, R36, UR13, RZ ;  /* 0x0000000d242e7c10 */ /* 0x000fe2000ff3e0ff */
[----:B------:R-:W-:Y:S01]  /*2920*/  VIADD R52, R58, UR29 ;  /* 0x0000001d3a347c36 */ /* 0x000fe20008000000 */
[----:B------:R-:W-:Y:S01]  /*2930*/  IADD3.X R45, R37, UR17, RZ, P0, !PT ;  /* 0x00000011252d7c10 */ /* 0x000fe200087fe4ff */
[----:B------:R-:W-:Y:S01]  /*2940*/  UIADD3 UR32, UR32, 0x1, URZ ;  /* 0x0000000120207890 */ /* 0x000fe2000fffe03f */
[----:B------:R-:W-:Y:S01]  /*2950*/  IADD3.X R47, R3, UR14, RZ, P1, !PT ;  /* 0x0000000e032f7c10 */ /* 0x000fe20008ffe4ff */
[----:B------:R-:W-:Y:S01]  /*2960*/  UIADD3 UR31, UR31, 0x1, URZ ;  /* 0x000000011f1f7890 */ /* 0x000fe2000fffe03f */
[----:B------:R-:W-:Y:S01]  /*2970*/  IADD3 R86, P1, R38, UR28, RZ ;  /* 0x0000001c26567c10 */ /* 0x000fe2000ff3e0ff */
[----:B------:R-:W-:Y:S01]  /*2980*/  @!PT LDS RZ, [RZ] ;  /* 0x00000000fffff984 */ /* 0x000fe20000000800 */
[----:B------:R-:W-:Y:S01]  /*2990*/  @!PT LDS RZ, [RZ] ;  /* 0x00000000fffff984 */ /* 0x000fe20000000800 */
[----:B------:R-:W-:Y:S01]  /*29a0*/  @!PT LDS RZ, [RZ] ;  /* 0x00000000fffff984 */ /* 0x000fe20000000800 */
[----:B------:R-:W-:Y:S01]  /*29b0*/  @P3 LDGSTS.E.LTC128B.64 [R53], desc[UR20][R44.64] ;  /* 0x000000002c353fae */ /* 0x000fe2000b921b54 */
[----:B------:R-:W-:-:S02]  /*29c0*/  UISETP.NE.AND UP4, UPT, UR32, 0x3, UPT ;  /* 0x000000032000788c */ /* 0x000fc4000bf85270 */
[----:B------:R-:W-:Y:S01]  /*29d0*/  IADD3.X R87, R37, UR27, RZ, P1, !PT ;  /* 0x0000001b25577c10 */ /* 0x000fe20008ffe4ff */
[----:B------:R-:W-:-:S04]  /*29e0*/  DEPBAR.LE SB5, 0x2 ;  /* 0x0000d0800000791a */ /* 0x000fc80000000000 */
[----:B------:R-:W5:Y:S01]  /*29f0*/  DMMA.8x8x4 R12, R30, R26, R12 ;  /* 0x0000001a1e0c723f */ /* 0x000f62000000000c */
[----:B------:R2:W-:Y:S01]  /*2a00*/  @P2 LDGSTS.E.LTC128B.64 [R52+0x3000], desc[UR20][R46.64] ;  /* 0x030000002e342fae */ /* 0x0005e2000b921b54 */
[----:B------:R-:W-:Y:S02]  /*2a10*/  UISETP.NE.AND UP5, UPT, UR31, 0x3, UPT ;  /* 0x000000031f00788c */ /* 0x000fe4000bfa5270 */
[----:B------:R-:W-:Y:S02]  /*2a20*/  USEL UR32, UR32, URZ, UP4 ;  /* 0x0000003f20207287 */ /* 0x000fe4000a000000 */
[----:B------:R-:W-:-:S10]  /*2a30*/  USEL UR31, UR31, URZ, UP5 ;  /* 0x0000003f1f1f7287 */ /* 0x000fd4000a800000 */
[----:B------:R3:W5:Y:S02]  /*2a40*/  DMMA.8x8x4 R68, R28, R24, R4 ;  /* 0x000000181c44723f */ /* 0x0007640000000004 */
[----:B---3--:R-:W-:Y:S02]  /*2a50*/  LOP3.LUT R5, R74, 0x2, RZ, 0xc0, !PT ;  /* 0x000000024a057812 */ /* 0x008fe400078ec0ff */
[----:B------:R-:W-:Y:S02]  /*2a60*/  LOP3.LUT R4, R73, 0x2, RZ, 0xc0, !PT ;  /* 0x0000000249047812 */ /* 0x000fe400078ec0ff */
[----:B------:R-:W-:Y:S02]  /*2a70*/  SHF.R.U32.HI R5, RZ, 0x1, R5 ;  /* 0x00000001ff057819 */ /* 0x000fe40000011605 */
[----:B------:R-:W-:Y:S02]  /*2a80*/  SHF.R.U32.HI R4, RZ, 0x1, R4 ;  /* 0x00000001ff047819 */ /* 0x000fe40000011604 */
[----:B------:R-:W-:-:S02]  /*2a90*/  ISETP.NE.U32.AND P3, PT, R5, RZ, PT ;  /* 0x000000ff0500720c */ /* 0x000fc40003f65070 */
[----:B------:R-:W-:Y:S01]  /*2aa0*/  ISETP.NE.U32.AND P2, PT, R4, RZ, PT ;  /* 0x000000ff0400720c */ /* 0x000fe20003f45070 */
[----:B------:R-:W-:-:S04]  /*2ab0*/  DEPBAR.LE SB5, 0x3 ;  /* 0x0000d0c00000791a */ /* 0x000fc80000000000 */
[----:B------:R3:W5:Y:S02]  /*2ac0*/  DMMA.8x8x4 R76, R30, R24, R16 ;  /* 0x000000181e4c723f */ /* 0x0007640000000010 */
[----:B---3--:R-:W-:Y:S04]  /*2ad0*/  LDS.128 R28, [R2+UR25+0x800] ;  /* 0x00080019021c7984 */ /* 0x008fe80008000c00 */
[----:B------:R-:W3:Y:S04]  /*2ae0*/  LDS.128 R24, [R0+UR19+0x800] ;  /* 0x0008001300187984 */ /* 0x000ee80008000c00 */
[----:B------:R-:W-:Y:S01]  /*2af0*/  @!PT LDS RZ, [RZ] ;  /* 0x00000000fffff984 */ /* 0x000fe20000000800 */
[----:B------:R-:W-:Y:S01]  /*2b00*/  @!PT LDS RZ, [RZ] ;  /* 0x00000000fffff984 */ /* 0x000fe20000000800 */
[----:B------:R-:W-:Y:S01]  /*2b10*/  @!PT LDS RZ, [RZ] ;  /* 0x00000000fffff984 */ /* 0x000fe20000000800 */
[----:B------:R-:W-:Y:S01]  /*2b20*/  @P3 LDGSTS.E.LTC128B.64 [R53+0x80], desc[UR20][R86.64] ;  /* 0x0008000056353fae */ /* 0x000fe2000b921b54 */
[----:B------:R-:W-:-:S05]  /*2b30*/  DEPBAR.LE SB5, 0x3 ;  /* 0x0000d0c00000791a */ /* 0x000fca0000000000 */
[----:B-1----:R-:W5:Y:S01]  /*2b40*/  DMMA.8x8x4 R64, R32, R22, R64 ;  /* 0x000000162040723f */ /* 0x002f620000000040 */
[----:B------:R-:W-:-:S15]  /*2b50*/  DEPBAR.LE SB5, 0x3 ;  /* 0x0000d0c00000791a */ /* 0x000fde0000000000 */
[----:B------:R1:W5:Y:S02]  /*2b60*/  DMMA.8x8x4 R12, R34, R22, R12 ;  /* 0x00000016220c723f */ /* 0x000364000000000c */
[----:B-1----:R-:W-:Y:S02]  /*2b70*/  LOP3.LUT R22, R74, 0x4, RZ, 0xc0, !PT ;  /* 0x000000044a167812 */ /* 0x002fe400078ec0ff */
[----:B------:R-:W-:Y:S02]  /*2b80*/  LOP3.LUT R23, R73, 0x4, RZ, 0xc0, !PT ;  /* 0x0000000449177812 */ /* 0x000fe400078ec0ff */
[----:B------:R-:W-:Y:S02]  /*2b90*/  SHF.R.U32.HI R22, RZ, 0x2, R22 ;  /* 0x00000002ff167819 */ /* 0x000fe40000011616 */
[----:B------:R-:W-:Y:S02]  /*2ba0*/  SHF.R.U32.HI R23, RZ, 0x2, R23 ;  /* 0x00000002ff177819 */ /* 0x000fe40000011617 */
[----:B------:R-:W-:-:S02]  /*2bb0*/  ISETP.NE.U32.AND P6, PT, R22, RZ, PT ;  /* 0x000000ff1600720c */ /* 0x000fc40003fc5070 */
[----:B------:R-:W-:Y:S01]  /*2bc0*/  ISETP.NE.U32.AND P5, PT, R23, RZ, PT ;  /* 0x000000ff1700720c */ /* 0x000fe20003fa5070 */
[----:B------:R-:W-:-:S04]  /*2bd0*/  DEPBAR.LE SB5, 0x3 ;  /* 0x0000d0c00000791a */ /* 0x000fc80000000000 */
[----:B------:R1:W5:Y:S02]  /*2be0*/  DMMA.8x8x4 R68, R32, R20, R68 ;  /* 0x000000142044723f */ /* 0x0003640000000044 */
[----:B-1----:R-:W-:-:S04]  /*2bf0*/  IADD3 R32, P0, R36, UR16, RZ ;  /* 0x0000001024207c10 */ /* 0x002fc8000ff1e0ff */
[----:B------:R-:W-:Y:S01]  /*2c00*/  IADD3.X R33, R3, UR15, RZ, P0, !PT ;  /* 0x0000000f03217c10 */ /* 0x000fe200087fe4ff */
[----:B------:R-:W-:-:S04]  /*2c10*/  USEL UR15, UR12, 0x1000, !UP4 ;  /* 0x000010000c0f7887 */ /* 0x000fc8000e000000 */
[----:B------:R-:W-:Y:S04]  /*2c20*/  @P2 LDGSTS.E.LTC128B.64 [R52+0x3080], desc[UR20][R32.64] ;  /* 0x0308000020342fae */ /* 0x000fe8000b921b54 */
[----:B------:R-:W-:Y:S01]  /*2c30*/  LDS.128 R48, [R2+UR25+0xc00] ;  /* 0x000c001902307984 */ /* 0x000fe20008000c00 */
[----:B------:R-:W-:-:S04]  /*2c40*/  DEPBAR.LE SB5, 0x3 ;  /* 0x0000d0c00000791a */ /* 0x000fc80000000000 */
[----:B------:R1:W5:Y:S01]  /*2c50*/  DMMA.8x8x4 R16, R34, R20, R76 ;  /* 0x000000142210723f */ /* 0x000362000000004c */
[----:B------:R-:W-:Y:S01]  /*2c60*/  UIADD3 UR25, UR15, UR25, URZ ;  /* 0x000000190f197290 */ /* 0x000fe2000fffe03f */
[----:B-1----:R-:W-:Y:S01]  /*2c70*/  LOP3.LUT R20, R74, 0x8, RZ, 0xc0, !PT ;  /* 0x000000084a147812 */ /* 0x002fe200078ec0ff */
[----:B--2---:R-:W1:Y:S01]  /*2c80*/  LDS.128 R44, [R0+UR19+0xc00] ;  /* 0x000c0013002c7984 */ /* 0x004e620008000c00 */
[----:B------:R-:W-:Y:S01]  /*2c90*/  LOP3.LUT R21, R73, 0x8, RZ, 0xc0, !PT ;  /* 0x0000000849157812 */ /* 0x000fe200078ec0ff */
[----:B------:R-:W-:Y:S01]  /*2ca0*/  UIADD3 UR19, UR15, UR19, URZ ;  /* 0x000000130f137290 */ /* 0x000fe2000fffe03f */
[----:B------:R-:W-:Y:S01]  /*2cb0*/  SHF.R.U32.HI R20, RZ, 0x3, R20 ;  /* 0x00000003ff147819 */ /* 0x000fe20000011614 */
[----:B------:R-:W-:Y:S01]  /*2cc0*/  USEL UR15, UR12, 0x1000, !UP5 ;  /* 0x000010000c0f7887 */ /* 0x000fe2000e800000 */
[----:B------:R-:W-:Y:S02]  /*2cd0*/  SHF.R.U32.HI R21, RZ, 0x3, R21 ;  /* 0x00000003ff157819 */ /* 0x000fe40000011615 */
[----:B------:R-:W-:Y:S01]  /*2ce0*/  ISETP.NE.U32.AND P4, PT, R20, RZ, PT ;  /* 0x000000ff1400720c */ /* 0x000fe20003f85070 */
[----:B------:R-:W-:Y:S01]  /*2cf0*/  UIADD3 UR29, UR15, UR29, URZ ;  /* 0x0000001d0f1d7290 */ /* 0x000fe2000fffe03f */
[----:B------:R-:W-:Y:S01]  /*2d00*/  IADD3 R20, P0, R80, UR26, RZ ;  /* 0x0000001a50147c10 */ /* 0x000fe2000ff1e0ff */
[----:B------:R-:W-:Y:S01]  /*2d10*/  UIADD3 UR30, UR15, UR30, URZ ;  /* 0x0000001e0f1e7290 */ /* 0x000fe2000fffe03f */
[----:B------:R-:W-:Y:S01]  /*2d20*/  ISETP.NE.U32.AND P3, PT, R21, RZ, PT ;  /* 0x000000ff1500720c */ /* 0x000fe20003f65070 */
[----:B------:R-:W-:-:S04]  /*2d30*/  DEPBAR.LE SB5, 0x3 ;  /* 0x0000d0c00000791a */ /* 0x000fc80000000000 */
[----:B---3--:R-:W-:Y:S01]  /*2d40*/  DMMA.8x8x4 R8, R28, R26, R64 ;  /* 0x0000001a1c08723f */ /* 0x008fe20000000040 */
[----:B------:R-:W-:Y:S02]  /*2d50*/  IADD3.X R21, R39, UR17, RZ, P0, !PT ;  /* 0x0000001127157c10 */ /* 0x000fe400087fe4ff */
[----:B------:R-:W-:-:S03]  /*2d60*/  IADD3 R22, P0, R82, UR13, RZ ;  /* 0x0000000d52167c10 */ /* 0x000fc6000ff1e0ff */
[----:B------:R-:W-:Y:S01]  /*2d70*/  @!PT LDS RZ, [RZ] ;  /* 0x00000000fffff984 */ /* 0x000fe20000000800 */
[----:B------:R-:W-:Y:S01]  /*2d80*/  @!PT LDS RZ, [RZ] ;  /* 0x00000000fffff984 */ /* 0x000fe20000000800 */
[----:B------:R-:W-:Y:S01]  /*2d90*/  @!PT LDS RZ, [RZ] ;  /* 0x00000000fffff984 */ /* 0x000fe20000000800 */
[----:B------:R-:W-:Y:S01]  /*2da0*/  @P6 LDGSTS.E.LTC128B.64 [R53+0x800], desc[UR20][R20.64] ;  /* 0x0080000014356fae */ /* 0x000fe2000b921b54 */
[----:B------:R-:W-:Y:S01]  /*2db0*/  IADD3.X R23, R42, UR14, RZ, P0, !PT ;  /* 0x0000000e2a177c10 */ /* 0x000fe200087fe4ff */
[----:B------:R-:W-:-:S08]  /*2dc0*/  DEPBAR.LE SB5, 0x2 ;  /* 0x0000d0800000791a */ /* 0x000fd00000000000 */
[----:B------:R2:W-:Y:S02]  /*2dd0*/  DMMA.8x8x4 R12, R30, R26, R12 ;  /* 0x0000001a1e0c723f */ /* 0x0005e4000000000c */
[----:B--2---:R-:W-:Y:S01]  /*2de0*/  IADD3 R26, P2, R62, UR13, RZ ;  /* 0x0000000d3e1a7c10 */ /* 0x004fe2000ff5e0ff */
[----:B------:R-:W-:-:S03]  /*2df0*/  UIADD3 UR13, UP3, UP2, UR13, UR10, UR8 ;  /* 0x0000000a0d0d7290 */ /* 0x000fc6000fa7e008 */
[----:B------:R-:W-:Y:S01]  /*2e00*/  IADD3.X R27, R41, UR14, RZ, P2, !PT ;  /* 0x0000000e291b7c10 */ /* 0x000fe200097fe4ff */
[----:B------:R-:W-:-:S04]  /*2e10*/  UIADD3.X UR14, UR14, UR11, UR9, UP3, UP2 ;  /* 0x0000000b0e0e7290 */ /* 0x000fc80009fe4409 */
[----:B------:R-:W-:Y:S01]  /*2e20*/  @P5 LDGSTS.E.LTC128B.64 [R52+0x3800], desc[UR20][R26.64] ;  /* 0x038000001a345fae */ /* 0x000fe2000b921b54 */
[----:B------:R-:W-:-:S04]  /*2e30*/  DEPBAR.LE SB5, 0x1 ;  /* 0x0000d0400000791a */ /* 0x000fc80000000000 */
[----:B------:R-:W5:Y:S01]  /*2e40*/  DMMA.8x8x4 R4, R28, R24, R68 ;  /* 0x000000181c04723f */ /* 0x000f620000000044 */
[----:B------:R-:W-:-:S15]  /*2e50*/  DEPBAR.LE SB5, 0x1 ;  /* 0x0000d0400000791a */ /* 0x000fde0000000000 */
[----:B------:R2:W5:Y:S02]  /*2e60*/  DMMA.8x8x4 R16, R30, R24, R16 ;  /* 0x000000181e10723f */ /* 0x0005640000000010 */
[----:B--2---:R-:W-:Y:S01]  /*2e70*/  IADD3 R24, P1, R84, UR26, RZ ;  /* 0x0000001a54187c10 */ /* 0x004fe2000ff3e0ff */
[----:B------:R-:W-:-:S03]  /*2e80*/  UIADD3 UR26, UP1, UP0, UR26, UR6, UR4 ;  /* 0x000000061a1a7290 */ /* 0x000fc6000f83e004 */
[----:B------:R-:W-:Y:S01]  /*2e90*/  IADD3.X R25, R40, UR17, RZ, P1, !PT ;  /* 0x0000001128197c10 */ /* 0x000fe20008ffe4ff */
[----:B------:R-:W-:Y:S01]  /*2ea0*/  UIADD3.X UR17, UR17, UR7, UR5, UP1, UP0 ;  /* 0x0000000711117290 */ /* 0x000fe20008fe0405 */
[C---:B------:R-:W-:Y:S01]  /*2eb0*/  ISETP.NE.AND P1, PT, R43.reuse, 0x2, PT ;  /* 0x000000022b00780c */ /* 0x040fe20003f25270 */
[----:B------:R-:W-:Y:S01]  /*2ec0*/  VIADD R43, R43, 0xffffffff ;  /* 0xffffffff2b2b7836 */ /* 0x000fe20000000000 */
[----:B------:R-:W-:Y:S01]  /*2ed0*/  UIADD3 UR16, UP1, UR13, 0x80, URZ ;  /* 0x000000800d107890 */ /* 0x000fe2000ff3e03f */
[----:B------:R2:W-:Y:S01]  /*2ee0*/  @P4 LDGSTS.E.LTC128B.64 [R53+0x880], desc[UR20][R24.64+0x80] ;  /* 0x0088008018354fae */ /* 0x0005e2000b921b54 */
[----:B------:R-:W-:Y:S01]  /*2ef0*/  UIADD3 UR28, UP0, UR26, 0x80, URZ ;  /* 0x000000801a1c7890 */ /* 0x000fe2000ff1e03f */
[----:B------:R-:W-:Y:S01]  /*2f00*/  SEL R74, R74, RZ, P1 ;  /* 0x000000ff4a4a7207 */ /* 0x000fe20000800000 */
[----:B------:R-:W-:Y:S01]  /*2f10*/  UIADD3.X UR15, URZ, UR14, URZ, UP1, !UPT ;  /* 0x0000000e3f0f7290 */ /* 0x000fe20008ffe43f */
[----:B------:R3:W-:Y:S01]  /*2f20*/  @P3 LDGSTS.E.LTC128B.64 [R52+0x3880], desc[UR20][R22.64+0x80] ;  /* 0x0388008016343fae */ /* 0x0007e2000b921b54 */
[----:B------:R-:W-:Y:S01]  /*2f30*/  ISETP.GT.AND P0, PT, R43, -0x1, PT ;  /* 0xffffffff2b00780c */ /* 0x000fe20003f04270 */
[----:B------:R-:W-:-:S04]  /*2f40*/  DEPBAR.LE SB5, 0x1 ;  /* 0x0000d0400000791a */ /* 0x000fc80000000000 */
[----:B-1----:R3:W5:Y:S01]  /*2f50*/  DMMA.8x8x4 R4, R48, R44, R4 ;  /* 0x0000002c3004723f */ /* 0x0027620000000004 */
[----:B------:R-:W-:Y:S01]  /*2f60*/  UIADD3.X UR27, URZ, UR17, URZ, UP0, !UPT ;  /* 0x000000113f1b7290 */ /* 0x000fe200087fe43f */
[----:B------:R-:W0:Y:S01]  /*2f70*/  LDGDEPBAR ;  /* 0x00000000000079af */ /* 0x000e220000000000 */
[----:B------:R-:W-:-:S13]  /*2f80*/  SEL R73, R73, RZ, P1 ;  /* 0x000000ff49497207 */ /* 0x000fda0000800000 */
[----:B------:R3:W5:Y:S01]  /*2f90*/  DMMA.8x8x4 R8, R48, R46, R8 ;  /* 0x0000002e3008723f */ /* 0x0007620000000008 */
[----:B------:R-:W-:-:S04]  /*2fa0*/  DEPBAR.LE SB0, 0x1 ;  /* 0x000080400000791a */ /* 0x000fc80000000000 */
[----:B------:R-:W-:Y:S11]  /*2fb0*/  BAR.SYNC.DEFER_BLOCKING 0x0 ;  /* 0x0000000000007b1d */ /* 0x000ff60000010000 */
[----:B------:R3:W5:Y:S01]  /*2fc0*/  DMMA.8x8x4 R12, R50, R46, R12 ;  /* 0x0000002e320c723f */ /* 0x000762000000000c */
[----:B------:R-:W-:-:S15]  /*2fd0*/  DEPBAR.LE SB5, 0x3 ;  /* 0x0000d0c00000791a */ /* 0x000fde0000000000 */
[----:B------:R3:W5:Y:S01]  /*2fe0*/  DMMA.8x8x4 R16, R50, R44, R16 ;  /* 0x0000002c3210723f */ /* 0x0007620000000010 */
[----:B------:R3:W1:Y:S04]  /*2ff0*/  LDS.128 R28, [R2+UR25] ;  /* 0x00000019021c7984 */ /* 0x0006680008000c00 */
[----:B--2---:R3:W2:Y:S01]  /*3000*/  LDS.128 R24, [R0+UR19] ;  /* 0x0000001300187984 */ /* 0x0046a20008000c00 */
[----:B------:R-:W-:Y:S05]  /*3010*/  @P0 BRA `(.L_x_4) ;  /* 0xfffffff8001c0947 */ /* 0x000fea000383ffff */
.L_x_3:
[----:B------:R-:W0:Y:S01]  /*3020*/  LDGDEPBAR ;  /* 0x00000000000079af */ /* 0x000e220000000000 */
[----:B------:R-:W-:Y:S02]  /*3030*/  ULDC.64 UR4, c[0x0][0x350] ;  /* 0x0000d40000047ab9 */ /* 0x000fe40000000a00 */
[----:B------:R-:W-:Y:S01]  /*3040*/  ISETP.NE.U32.AND P0, PT, RZ, UR4, PT ;  /* 0x00000004ff007c0c */ /* 0x000fe2000bf05070 */
[----:B------:R-:W0:Y:S03]  /*3050*/  LDGDEPBAR ;  /* 0x00000000000079af */ /* 0x000e260000000000 */
[----:B------:R-:W-:Y:S01]  /*3060*/  ISETP.NE.AND.EX P0, PT, RZ, UR5, PT, P0 ;  /* 0x00000005ff007c0c */ /* 0x000fe2000bf05300 */
[----:B------:R-:W-:-:S04]  /*3070*/  DEPBAR.LE SB0, 0x0 ;  /* 0x000080000000791a */ /* 0x000fc80000000000 */
[----:B------:R-:W-:Y:S08]  /*3080*/  BAR.SYNC.DEFER_BLOCKING 0x0 ;  /* 0x0000000000007b1d */ /* 0x000ff00000010000 */
[----:B------:R-:W-:Y:S05]  /*3090*/  @!P0 BRA `(.L_x_5) ;  /* 0x00000000001c8947 */ /* 0x000fea0003800000 */
[----:B------:R-:W4:Y:S02]  /*30a0*/  LDC.64 R62, c[0x0][0x350] ;  /* 0x0000d400ff3e7b82 */ /* 0x000f240000000a00 */
[----:B----4-:R-:W4:Y:S02]  /*30b0*/  LDG.E.64 R62, desc[UR20][R62.64] ;  /* 0x000000143e3e7981 */ /* 0x010f24000c1e1b00 */
[----:B----4-:R-:W-:-:S04]  /*30c0*/  ISETP.NE.U32.AND P0, PT, R62, RZ, PT ;  /* 0x000000ff3e00720c */ /* 0x010fc80003f05070 */
[----:B------:R-:W-:-:S13]  /*30d0*/  ISETP.NE.AND.EX P0, PT, R63, RZ, PT, P0 ;  /* 0x000000ff3f00720c */ /* 0x000fda0003f05300 */
[----:B------:R-:W-:Y:S05]  /*30e0*/  @!P0 BRA `(.L_x_5) ;  /* 0x0000000000088947 */ /* 0x000fea0003800000 */
[----:B------:R-:W4:Y:S01]  /*30f0*/  LD.E.64 R62, desc[UR20][R62.64] ;  /* 0x000000143e3e7980 */ /* 0x000f22000c101b00 */
[----:B------:R-:W-:Y:S05]  /*3100*/  BRA `(.L_x_6) ;  /* 0x00000000001c7947 */ /* 0x000fea0003800000 */
.L_x_5:
[----:B------:R-:W-:Y:S01]  /*3110*/  ULDC.64 UR4, c[0x0][0x340] ;  /* 0x0000d00000047ab9 */ /* 0x000fe20000000a00 */
[----:B------:R-:W1:Y:S01]  /*3120*/  LDC.64 R62, c[0x0][0x330] ;  /* 0x0000cc00ff3e7b82 */ /* 0x000e620000000a00 */
[----:B------:R-:W-:-:S04]  /*3130*/  ISETP.NE.U32.AND P0, PT, RZ, UR4, PT ;  /* 0x00000004ff007c0c */ /* 0x000fc8000bf05070 */
[----:B------:R-:W-:-:S13]  /*3140*/  ISETP.NE.AND.EX P0, PT, RZ, UR5, PT, P0 ;  /* 0x00000005ff007c0c */ /* 0x000fda000bf05300 */
[----:B------:R-:W-:Y:S05]  /*3150*/  @!P0 BRA `(.L_x_6) ;  /* 0x0000000000088947 */ /* 0x000fea0003800000 */
[----:B-1----:R-:W1:Y:S02]  /*3160*/  LDC.64 R62, c[0x0][0x340] ;  /* 0x0000d000ff3e7b82 */ /* 0x002e640000000a00 */
[----:B-1----:R-:W4:Y:S02]  /*3170*/  LDG.E.64 R62, desc[UR20][R62.64] ;  /* 0x000000143e3e7981 */ /* 0x002f24000c1e1b00 */
.L_x_6:
[----:B------:R-:W-:Y:S02]  /*3180*/  ULDC.64 UR4, c[0x0][0x358] ;  /* 0x0000d60000047ab9 */ /* 0x000fe40000000a00 */
[----:B------:R-:W-:-:S04]  /*3190*/  ISETP.NE.U32.AND P0, PT, RZ, UR4, PT ;  /* 0x00000004ff007c0c */ /* 0x000fc8000bf05070 */
[----:B------:R-:W-:-:S13]  /*31a0*/  ISETP.NE.AND.EX P0, PT, RZ, UR5, PT, P0 ;  /* 0x00000005ff007c0c */ /* 0x000fda000bf05300 */
[----:B------:R-:W-:Y:S05]  /*31b0*/  @!P0 BRA `(.L_x_7) ;  /* 0x00000000001c8947 */ /* 0x000fea0003800000 */
[----:B---3--:R-:W3:Y:S02]  /*31c0*/  LDC.64 R58, c[0x0][0x358] ;  /* 0x0000d600ff3a7b82 */ /* 0x008ee40000000a00 */
[----:B---3--:R-:W3:Y:S02]  /*31d0*/  LDG.E.64 R58, desc[UR20][R58.64] ;  /* 0x000000143a3a7981 */ /* 0x008ee4000c1e1b00 */
[----:B---3--:R-:W-:-:S04]  /*31e0*/  ISETP.NE.U32.AND P0, PT, R58, RZ, PT ;  /* 0x000000ff3a00720c */ /* 0x008fc80003f05070 */
[----:B------:R-:W-:-:S13]  /*31f0*/  ISETP.NE.AND.EX P0, PT, R59, RZ, PT, P0 ;  /* 0x000000ff3b00720c */ /* 0x000fda0003f05300 */
[----:B------:R-:W-:Y:S05]  /*3200*/  @!P0 BRA `(.L_x_7) ;  /* 0x0000000000088947 */ /* 0x000fea0003800000 */
[----:B------:R-:W4:Y:S01]  /*3210*/  LD.E.64 R58, desc[UR20][R58.64] ;  /* 0x000000143a3a7980 */ /* 0x000f22000c101b00 */
[----:B------:R-:W-:Y:S05]  /*3220*/  BRA `(.L_x_8) ;  /* 0x00000000001c7947 */ /* 0x000fea0003800000 */
.L_x_7:
[----:B------:R-:W-:Y:S01]  /*3230*/  ULDC.64 UR4, c[0x0][0x348] ;  /* 0x0000d20000047ab9 */ /* 0x000fe20000000a00 */
[----:B---3--:R-:W3:Y:S01]  /*3240*/  LDC.64 R58, c[0x0][0x338] ;  /* 0x0000ce00ff3a7b82 */ /* 0x008ee20000000a00 */
[----:B------:R-:W-:-:S04]  /*3250*/  ISETP.NE.U32.AND P0, PT, RZ, UR4, PT ;  /* 0x00000004ff007c0c */ /* 0x000fc8000bf05070 */
[----:B------:R-:W-:-:S13]  /*3260*/  ISETP.NE.AND.EX P0, PT, RZ, UR5, PT, P0 ;  /* 0x00000005ff007c0c */ /* 0x000fda000bf05300 */
[----:B------:R-:W-:Y:S05]  /*3270*/  @!P0 BRA `(.L_x_8) ;  /* 0x0000000000088947 */ /* 0x000fea0003800000 */
[----:B---3--:R-:W3:Y:S02]  /*3280*/  LDC.64 R58, c[0x0][0x348] ;  /* 0x0000d200ff3a7b82 */ /* 0x008ee40000000a00 */
[----:B---3--:R-:W4:Y:S02]  /*3290*/  LDG.E.64 R58, desc[UR20][R58.64] ;  /* 0x000000143a3a7981 */ /* 0x008f24000c1e1b00 */
.L_x_8:
[----:B------:R-:W1:Y:S01]  /*32a0*/  LDC R0, c[0x0][0x360] ;  /* 0x0000d800ff007b82 */ /* 0x000e620000000800 */
[----:B------:R-:W-:-:S07]  /*32b0*/  ULDC UR4, c[0x0][0x228] ;  /* 0x00008a0000047ab9 */ /* 0x000fce0000000800 */
[----:B------:R-:W2:Y:S08]  /*32c0*/  S2UR UR5, SR_CTAID.X ;  /* 0x00000000000579c3 */ /* 0x000eb00000002500 */
[----:B------:R-:W3:Y:S08]  /*32d0*/  LDC R2, c[0x0][0x21c] ;  /* 0x00008700ff027b82 */ /* 0x000ef00000000800 */
[----:B------:R-:W3:Y:S01]  /*32e0*/  LDC.64 R52, c[0x0][0x3b0] ;  /* 0x0000ec00ff347b82 */ /* 0x000ee20000000a00 */
[----:B-1----:R-:W-:-:S07]  /*32f0*/  ISETP.NE.AND P0, PT, R0, RZ, PT ;  /* 0x000000ff0000720c */ /* 0x002fce0003f05270 */
[----:B------:R-:W1:Y:S01]  /*3300*/  LDC R3, c[0x0][0x384] ;  /* 0x0000e100ff037b82 */ /* 0x000e620000000800 */
[----:B--2---:R-:W-:-:S07]  /*3310*/  USHF.R.S32.HI UR4, URZ, UR4, UR5 ;  /* 0x000000043f047299 */ /* 0x004fce0008011405 */
[----:B------:R-:W2:Y:S01]  /*3320*/  LDC R20, c[0x0][0x388] ;  /* 0x0000e200ff147b82 */ /* 0x000ea20000000800 */
[----:B---3--:R-:W-:Y:S01]  /*3330*/  IMAD R2, R61, R2, UR4 ;  /* 0x000000043d027e24 */ /* 0x008fe2000f8e0202 */
[----:B------:R-:W-:-:S06]  /*3340*/  ULDC UR4, c[0x0][0x380] ;  /* 0x0000e00000047ab9 */ /* 0x000fcc0000000800 */
[----:B------:R-:W3:Y:S01]  /*3350*/  LDC R21, c[0x0][0x38c] ;  /* 0x0000e300ff157b82 */ /* 0x000ee20000000800 */
[----:B------:R-:W-:Y:S01]  /*3360*/  IMAD.WIDE R52, R2, 0x4, R52 ;  /* 0x0000000402347825 */ /* 0x000fe200078e0234 */
[----:B------:R-:W-:Y:S01]  /*3370*/  MOV R2, UR4 ;  /* 0x0000000400027c02 */ /* 0x000fe20008000f00 */
[----:B------:R-:W-:Y:S06]  /*3380*/  @!P0 BRA `(.L_x_9) ;  /* 0x0000000000a88947 */ /* 0x000fec0003800000 */
[----:B------:R-:W-:Y:S02]  /*3390*/  ISETP.NE.AND P0, PT, R0, 0x1, PT ;  /* 0x000000010000780c */ /* 0x000fe40003f05270 */
[----:B------:R-:W-:-:S11]  /*33a0*/  MOV R30, 0xffffffff ;  /* 0xffffffff001e7802 */ /* 0x000fd60000000f00 */
[----:B------:R-:W-:Y:S05]  /*33b0*/  @!P0 BRA `(.L_x_10) ;  /* 0x0000000000748947 */ /* 0x000fea0003800000 */
[----:B------:R-:W-:-:S13]  /*33c0*/  ISETP.NE.AND P0, PT, R0, 0x2, PT ;  /* 0x000000020000780c */ /* 0x000fda0003f05270 */
[----:B------:R-:W-:Y:S05]  /*33d0*/  @!P0 BRA `(.L_x_11) ;  /* 0x0000000000248947 */ /* 0x000fea0003800000 */
[----:B------:R-:W-:-:S13]  /*33e0*/  ISETP.NE.AND P0, PT, R0, 0x3, PT ;  /* 0x000000030000780c */ /* 0x000fda0003f05270 */
[----:B------:R-:W-:Y:S05]  /*33f0*/  @P0 BRA `(.L_x_12) ;  /* 0x0000000000b80947 */ /* 0x000fea0003800000 */
[----:B-1----:R-:W1:Y:S08]  /*3400*/  LDC.64 R2, c[0x0][0x380] ;  /* 0x0000e000ff027b82 */ /* 0x002e700000000a00 */
[----:B--23--:R-:W2:Y:S01]  /*3410*/  LDC.64 R20, c[0x0][0x388] ;  /* 0x0000e200ff147b82 */ /* 0x00cea20000000a00 */
[----:B-1----:R-:W-:-:S06]  /*3420*/  IMAD.WIDE R2, R57, 0x8, R2 ;  /* 0x0000000839027825 */ /* 0x002fcc00078e0202 */
[----:B------:R-:W4:Y:S01]  /*3430*/  LDG.E.64 R2, desc[UR20][R2.64] ;  /* 0x0000001402027981 */ /* 0x000f22000c1e1b00 */
[----:B--2---:R-:W-:-:S06]  /*3440*/  IMAD.WIDE R20, R57, 0x8, R20 ;  /* 0x0000000839147825 */ /* 0x004fcc00078e0214 */
[----:B------:R-:W4:Y:S01]  /*3450*/  LDG.E.64 R20, desc[UR20][R20.64] ;  /* 0x0000001414147981 */ /* 0x000f22000c1e1b00 */
[----:B------:R-:W-:Y:S05]  /*3460*/  BRA `(.L_x_12) ;  /* 0x00000000009c7947 */ /* 0x000fea0003800000 */
.L_x_11:
[----:B------:R-:W2:Y:S01]  /*3470*/  LDC.64 R24, c[0x0][0x3a0] ;  /* 0x0000e800ff187b82 */ /* 0x000ea20000000a00 */
[----:B------:R-:W-:-:S07]  /*3480*/  SHF.R.S32.HI R27, RZ, 0x1f, R57 ;  /* 0x0000001fff1b7819 */ /* 0x000fce0000011439 */
[----:B------:R-:W2:Y:S08]  /*3490*/  LDC.64 R22, c[0x0][0x3a8] ;  /* 0x0000ea00ff167b82 */ /* 0x000eb00000000a00 */
[----:B-1----:R-:W1:Y:S08]  /*34a0*/  LDC.64 R2, c[0x0][0x380] ;  /* 0x0000e000ff027b82 */ /* 0x002e700000000a00 */
[----:B--23--:R-:W2:Y:S01]  /*34b0*/  LDC.64 R20, c[0x0][0x388] ;  /* 0x0000e200ff147b82 */ /* 0x00cea20000000a00 */
[----:B------:R-:W-:-:S02]  /*34c0*/  IMAD R28, R27, R24, RZ ;  /* 0x000000181b1c7224 */ /* 0x000fc400078e02ff */
[----:B------:R-:W-:-:S04]  /*34d0*/  IMAD.WIDE.U32 R34, R57, R24, RZ ;  /* 0x0000001839227225 */ /* 0x000fc800078e00ff */
[----:B------:R-:W-:Y:S02]  /*34e0*/  IMAD R25, R57, R25, R28 ;  /* 0x0000001939197224 */ /* 0x000fe400078e021c */
[-C--:B------:R-:W-:Y:S02]  /*34f0*/  IMAD R26, R27, R22.reuse, RZ ;  /* 0x000000161b1a7224 */ /* 0x080fe400078e02ff */
[----:B------:R-:W-:Y:S01]  /*3500*/  IMAD.WIDE.U32 R32, R57, R22, RZ ;  /* 0x0000001639207225 */ /* 0x000fe200078e00ff */
[----:B------:R-:W-:-:S03]  /*3510*/  IADD3 R22, R35, R25, RZ ;  /* 0x0000001923167210 */ /* 0x000fc60007ffe0ff */
[----:B------:R-:W-:Y:S01]  /*3520*/  IMAD R23, R57, R23, R26 ;  /* 0x0000001739177224 */ /* 0x000fe200078e021a */
[----:B-1----:R-:W-:-:S04]  /*3530*/  LEA R2, P1, R34, R2, 0x3 ;  /* 0x0000000222027211 */ /* 0x002fc800078218ff */
[----:B------:R-:W-:Y:S02]  /*3540*/  IADD3 R24, R33, R23, RZ ;  /* 0x0000001721187210 */ /* 0x000fe40007ffe0ff */
[----:B------:R-:W-:Y:S02]  /*3550*/  LEA.HI.X R3, R34, R3, R22, 0x3, P1 ;  /* 0x0000000322037211 */ /* 0x000fe400008f1c16 */
[----:B--2---:R-:W-:-:S04]  /*3560*/  LEA R20, P0, R32, R20, 0x3 ;  /* 0x0000001420147211 */ /* 0x004fc800078018ff */
[----:B------:R-:W-:Y:S01]  /*3570*/  LEA.HI.X R21, R32, R21, R24, 0x3, P0 ;  /* 0x0000001520157211 */ /* 0x000fe200000f1c18 */
[----:B------:R-:W-:Y:S08]  /*3580*/  BRA `(.L_x_12) ;  /* 0x0000000000547947 */ /* 0x000ff00003800000 */
.L_x_10:
[----:B------:R-:W1:Y:S01]  /*3590*/  LDC.64 R22, c[0x0][0x3a8] ;  /* 0x0000ea00ff167b82 */ /* 0x000e620000000a00 */
[----:B------:R-:W-:-:S07]  /*35a0*/  SHF.R.S32.HI R25, RZ, 0x1f, R57 ;  /* 0x0000001fff197819 */ /* 0x000fce0000011439 */
[----:B--23--:R-:W2:Y:S01]  /*35b0*/  LDC.64 R20, c[0x0][0x388] ;  /* 0x0000e200ff147b82 */ /* 0x00cea20000000a00 */
[-C--:B-1----:R-:W-:Y:S02]  /*35c0*/  IMAD R24, R25, R22.reuse, RZ ;  /* 0x0000001619187224 */ /* 0x082fe400078e02ff */
[----:B------:R-:W-:-:S04]  /*35d0*/  IMAD.WIDE.U32 R26, R57, R22, RZ ;  /* 0x00000016391a7225 */ /* 0x000fc800078e00ff */
[----:B------:R-:W-:Y:S01]  /*35e0*/  IMAD R23, R57, R23, R24 ;  /* 0x0000001739177224 */ /* 0x000fe200078e0218 */
[----:B--2---:R-:W-:-:S04]  /*35f0*/  LEA R20, P0, R26, R20, 0x3 ;  /* 0x000000141a147211 */ /* 0x004fc800078018ff */
[----:B------:R-:W-:-:S04]  /*3600*/  IADD3 R22, R27, R23, RZ ;  /* 0x000000171b167210 */ /* 0x000fc80007ffe0ff */
[----:B------:R-:W-:Y:S01]  /*3610*/  LEA.HI.X R21, R26, R21, R22, 0x3, P0 ;  /* 0x000000151a157211 */ /* 0x000fe200000f1c16 */
[----:B------:R-:W-:Y:S06]  /*3620*/  BRA `(.L_x_12) ;  /* 0x00000000002c7947 */ /* 0x000fec0003800000 */
.L_x_9:
[----:B------:R-:W1:Y:S01]  /*3630*/  LDC R22, c[0x0][0x224] ;  /* 0x00008900ff167b82 */ /* 0x000e620000000800 */
[----:B------:R-:W-:Y:S02]  /*3640*/  MOV R30, 0xffffffff ;  /* 0xffffffff001e7802 */ /* 0x000fe40000000f00 */
[----:B-1----:R-:W-:-:S13]  /*3650*/  ISETP.GE.AND P0, PT, R22, 0x2, PT ;  /* 0x000000021600780c */ /* 0x002fda0003f06270 */
[----:B------:R-:W-:Y:S05]  /*3660*/  @!P0 BRA `(.L_x_12) ;  /* 0x00000000001c8947 */ /* 0x000fea0003800000 */
[----:B------:R-:W-:Y:S01]  /*3670*/  ISETP.GT.AND P0, PT, R55, RZ, PT ;  /* 0x000000ff3700720c */ /* 0x000fe20003f04270 */
[----:B------:R-:W-:-:S12]  /*3680*/  IMAD.MOV.U32 R30, RZ, RZ, -0x1 ;  /* 0xffffffffff1e7424 */ /* 0x000fd800078e00ff */
[----:B------:R1:W2:Y:S04]  /*3690*/  @!P0 LDG.E.STRONG.GPU R30, desc[UR20][R52.64] ;  /* 0x00000014341e8981 */ /* 0x0002a8000c1ef900 */
[----:B--2---:R-:W-:Y:S01]  /*36a0*/  @!P0 CCTL.IVALL ;  /* 0x00000000ff00898f */ /* 0x004fe20002000000 */
[----:B------:R-:W-:-:S04]  /*36b0*/  ISETP.NE.AND P0, PT, R57, RZ, PT ;  /* 0x000000ff3900720c */ /* 0x000fc80003f05270 */
[----:B----4-:R-:W-:Y:S02]  /*36c0*/  FSEL R58, R58, RZ, !P0 ;  /* 0x000000ff3a3a7208 */ /* 0x010fe40004000000 */
[----:B------:R-:W-:-:S07]  /*36d0*/  FSEL R59, R59, 1.875, !P0 ;  /* 0x3ff000003b3b7808 */ /* 0x000fce0004000000 */
.L_x_12:
[----:B------:R-:W-:Y:S01]  /*36e0*/  SHF.R.S32.HI R22, RZ, 0x1f, R55 ;  /* 0x0000001fff167819 */ /* 0x000fe20000011437 */
[----:B------:R-:W2:Y:S01]  /*36f0*/  S2UR UR8, SR_CgaCtaId ;  /* 0x00000000000879c3 */ /* 0x000ea20000008800 */
[----:B------:R-:W-:Y:S01]  /*3700*/  ULEA UR10, UR24, UR22, 0x1 ;  /* 0x00000016180a7291 */ /* 0x000fe2000f8e083f */
[----:B------:R-:W-:Y:S01]  /*3710*/  LOP3.LUT R37, R55, 0x3, RZ, 0xc0, !PT ;  /* 0x0000000337257812 */ /* 0x000fe200078ec0ff */
[----:B------:R-:W-:Y:S01]  /*3720*/  USHF.L.U32 UR23, UR23, 0x3, URZ ;  /* 0x0000000317177899 */ /* 0x000fe2000800063f */
[CC--:B------:R-:W-:Y:S01]  /*3730*/  LEA.HI R24, R22.reuse, R55.reuse, RZ, 0x5 ;  /* 0x0000003716187211 */ /* 0x0c0fe200078f28ff */
[----:B------:R-:W-:Y:S01]  /*3740*/  USHF.L.U32 UR10, UR10, 0x3, URZ ;  /* 0x000000030a0a7899 */ /* 0x000fe2000800063f */
[----:B------:R-:W-:Y:S01]  /*3750*/  LEA.HI R35, R22, R55, RZ, 0x7 ;  /* 0x0000003716237211 */ /* 0x000fe200078f38ff */
[----:B------:R-:W-:Y:S01]  /*3760*/  UMOV UR9, 0x400 ;  /* 0x0000040000097882 */ /* 0x000fe20000000000 */
[----:B------:R-:W-:Y:S01]  /*3770*/  SHF.R.S32.HI R23, RZ, 0x5, R24 ;  /* 0x00000005ff177819 */ /* 0x000fe20000011418 */
[----:B------:R-:W3:Y:S01]  /*3780*/  LDC R22, c[0x0][0x224] ;  /* 0x00008900ff167b82 */ /* 0x000ee20000000800 */
[----:B------:R-:W-:Y:S01]  /*3790*/  SHF.R.S32.HI R35, RZ, 0x7, R35 ;  /* 0x00000007ff237819 */ /* 0x000fe20000011423 */
[----:B------:R-:W-:Y:S01]  /*37a0*/  UIMAD UR10, UR10, 0x12, UR23 ;  /* 0x000000120a0a78a4 */ /* 0x000fe2000f8e0217 */
[----:B------:R-:W-:Y:S01]  /*37b0*/  SHF.R.S32.HI R26, RZ, 0x1f, R23 ;  /* 0x0000001fff1a7819 */ /* 0x000fe20000011417 */
[----:B------:R-:W-:Y:S01]  /*37c0*/  ULDC.64 UR4, c[0x0][0x2b0] ;  /* 0x0000ac0000047ab9 */ /* 0x000fe20000000a00 */
[----:B------:R-:W-:Y:S01]  /*37d0*/  LOP3.LUT R24, R24, 0xffffffe0, RZ, 0xc0, !PT ;  /* 0xffffffe018187812 */ /* 0x000fe200078ec0ff */
[----:B------:R-:W-:Y:S01]  /*37e0*/  IMAD.U32 R34, RZ, RZ, UR4 ;  /* 0x00000004ff227e24 */ /* 0x000fe2000f8e00ff */
[----:B------:R-:W-:Y:S01]  /*37f0*/  LEA.HI R26, R26, R23, RZ, 0x2 ;  /* 0x000000171a1a7211 */ /* 0x000fe200078f10ff */
[----:B------:R-:W-:-:S02]  /*3800*/  ULDC.64 UR6, c[0x0][0x2b8] ;  /* 0x0000ae0000067ab9 */ /* 0x000fc40000000a00 */
[----:B------:R-:W-:Y:S01]  /*3810*/  IMAD.IADD R24, R55, 0x1, -R24 ;  /* 0x0000000137187824 */ /* 0x000fe200078e0a18 */
[----:B------:R-:W-:-:S04]  /*3820*/  LOP3.LUT R26, R26, 0xfffffffc, RZ, 0xc0, !PT ;  /* 0xfffffffc1a1a7812 */ /* 0x000fc800078ec0ff */
[----:B------:R-:W-:Y:S01]  /*3830*/  LEA R61, R61, R24, 0x5 ;  /* 0x000000183d3d7211 */ /* 0x000fe200078e28ff */
[----:B------:R-:W-:Y:S01]  /*3840*/  IMAD.IADD R23, R23, 0x1, -R26 ;  /* 0x0000000117177824 */ /* 0x000fe200078e0a1a */
[----:B--2---:R-:W-:Y:S01]  /*3850*/  ULEA UR8, UR8, UR9, 0x18 ;  /* 0x0000000908087291 */ /* 0x004fe2000f8ec03f */
[----:B------:R-:W2:Y:S02]  /*3860*/  LDC.64 R26, c[0x0][0x2b0] ;  /* 0x0000ac00ff1a7b82 */ /* 0x000ea40000000a00 */
[----:B------:R-:W-:Y:S01]  /*3870*/  IMAD.WIDE R68, R61, 0x8, RZ ;  /* 0x000000083d447825 */ /* 0x000fe200078e02ff */
[----:B------:R-:W-:Y:S02]  /*3880*/  LEA.HI R32, R23, R23, RZ, 0x1 ;  /* 0x0000001717207211 */ /* 0x000fe400078f08ff */
[----:B---3--:R-:W-:Y:S02]  /*3890*/  ISETP.GT.AND P6, PT, R22, 0x1, PT ;  /* 0x000000011600780c */ /* 0x008fe40003fc4270 */
[----:B------:R-:W-:-:S02]  /*38a0*/  LOP3.LUT R28, R32, 0x3ffffffe, RZ, 0xc0, !PT ;  /* 0x3ffffffe201c7812 */ /* 0x000fc400078ec0ff */
[----:B------:R-:W-:Y:S02]  /*38b0*/  SHF.R.S32.HI R32, RZ, 0x1, R32 ;  /* 0x00000001ff207819 */ /* 0x000fe40000011420 */
[----:B------:R-:W-:Y:S01]  /*38c0*/  ISETP.EQ.AND P6, PT, R0, RZ, P6 ;  /* 0x000000ff0000720c */ /* 0x000fe200037c2270 */
[----:B------:R-:W-:Y:S01]  /*38d0*/  IMAD.IADD R28, R23, 0x1, -R28 ;  /* 0x00000001171c7824 */ /* 0x000fe200078e0a1c */
[----:B------:R-:W-:Y:S01]  /*38e0*/  MOV R22, UR6 ;  /* 0x0000000600167c02 */ /* 0x000fe20008000f00 */
[----:B------:R-:W-:Y:S01]  /*38f0*/  IMAD R35, R35, 0x2, R32 ;  /* 0x0000000223237824 */ /* 0x000fe200078e0220 */
[----:B------:R-:W-:Y:S01]  /*3900*/  LOP3.LUT R32, R55, 0x1f, RZ, 0xc0, !PT ;  /* 0x0000001f37207812 */ /* 0x000fe200078ec0ff */
[----:B------:R-:W-:Y:S01]  /*3910*/  IMAD.U32 R0, RZ, RZ, UR5 ;  /* 0x00000005ff007e24 */ /* 0x000fe2000f8e00ff */
[----:B------:R-:W-:Y:S01]  /*3920*/  ULDC.64 UR4, c[0x0][0x2d0] ;  /* 0x0000b40000047ab9 */ /* 0x000fe20000000a00 */
[C---:B------:R-:W-:Y:S01]  /*3930*/  IMAD R36, R35.reuse, 0x4, R28 ;  /* 0x0000000423247824 */ /* 0x040fe200078e021c */
[----:B------:R-:W-:Y:S01]  /*3940*/  SHF.R.U32.HI R32, RZ, 0x2, R32 ;  /* 0x00000002ff207819 */ /* 0x000fe20000011620 */
[----:B------:R-:W-:-:S02]  /*3950*/  IMAD R35, R35, 0x2, R28 ;  /* 0x0000000223237824 */ /* 0x000fc400078e021c */
[----:B------:R-:W3:Y:S01]  /*3960*/  LDC.64 R28, c[0x0][0x2f0] ;  /* 0x0000bc00ff1c7b82 */ /* 0x000ee20000000a00 */
[----:B------:R-:W-:Y:S01]  /*3970*/  LEA R36, R36, UR18, 0x2 ;  /* 0x0000001224247c11 */ /* 0x000fe2000f8e10ff */
[----:B------:R-:W-:Y:S02]  /*3980*/  IMAD R37, R32, 0x12, R37 ;  /* 0x0000001220257824 */ /* 0x000fe400078e0225 */
[----:B------:R-:W-:Y:S01]  /*3990*/  IMAD.SHL.U32 R35, R35, 0x4, RZ ;  /* 0x0000000423237824 */ /* 0x000fe200078e00ff */
[----:B------:R-:W-:Y:S01]  /*39a0*/  SHF.R.S32.HI R67, RZ, 0x1f, R36 ;  /* 0x0000001fff437819 */ /* 0x000fe20000011424 */
[----:B--2---:R-:W-:-:S04]  /*39b0*/  IMAD.WIDE.U32 R32, R36, R26, R68 ;  /* 0x0000001a24207225 */ /* 0x004fc800078e0044 */
[----:B------:R-:W-:Y:S01]  /*39c0*/  IMAD R23, R67, R26, RZ ;  /* 0x0000001a43177224 */ /* 0x000fe200078e02ff */
[----:B----4-:R-:W-:Y:S01]  /*39d0*/  IADD3 R49, P0, R2, R32, RZ ;  /* 0x0000002002317210 */ /* 0x010fe20007f1e0ff */
[----:B------:R-:W-:Y:S02]  /*39e0*/  IMAD R35, R35, 0x120, RZ ;  /* 0x0000012023237824 */ /* 0x000fe400078e02ff */
[----:B------:R-:W-:Y:S02]  /*39f0*/  IMAD R50, R36, R27, R23 ;  /* 0x0000001b24327224 */ /* 0x000fe400078e0217 */
[----:B------:R-:W-:Y:S02]  /*3a00*/  VIADD R37, R37, UR10 ;  /* 0x0000000a25257c36 */ /* 0x000fe40008000000 */
[----:B------:R-:W-:Y:S01]  /*3a10*/  IMAD R35, R24, 0x8, R35 ;  /* 0x0000000818237824 */ /* 0x000fe200078e0223 */
[----:B-1----:R-:W-:Y:S01]  /*3a20*/  IADD3.X R50, R3, R33, R50, P0, !PT ;  /* 0x0000002103327210 */ /* 0x002fe200007fe432 */
[----:B------:R-:W-:Y:S01]  /*3a30*/  IMAD.U32 R23, RZ, RZ, UR7 ;  /* 0x00000007ff177e24 */ /* 0x000fe2000f8e00ff */
[----:B------:R-:W-:Y:S01]  /*3a40*/  MOV R24, UR4 ;  /* 0x0000000400187c02 */ /* 0x000fe20008000f00 */
[----:B------:R-:W-:Y:S01]  /*3a50*/  IMAD.U32 R25, RZ, RZ, UR5 ;  /* 0x00000005ff197e24 */ /* 0x000fe2000f8e00ff */
[----:B------:R-:W-:Y:S01]  /*3a60*/  LEA R37, R37, UR8, 0x4 ;  /* 0x0000000825257c11 */ /* 0x000fe2000f8e20ff */
[----:B---3--:R-:W-:-:S02]  /*3a70*/  IMAD R67, R67, R28, RZ ;  /* 0x0000001c43437224 */ /* 0x008fc400078e02ff */
[----:B------:R-:W-:-:S04]  /*3a80*/  IMAD.WIDE.U32 R68, R36, R28, R68 ;  /* 0x0000001c24447225 */ /* 0x000fc800078e0044 */
[----:B------:R-:W-:Y:S01]  /*3a90*/  IMAD R67, R36, R29, R67 ;  /* 0x0000001d24437224 */ /* 0x000fe200078e0243 */
[----:B------:R-:W-:-:S03]  /*3aa0*/  IADD3 R64, P0, R20, R68, RZ ;  /* 0x0000004414407210 */ /* 0x000fc60007f1e0ff */
[----:B------:R-:W-:-:S04]  /*3ab0*/  IMAD.IADD R67, R69, 0x1, R67 ;  /* 0x0000000145437824 */ /* 0x000fc800078e0243 */
[----:B------:R-:W-:Y:S01]  /*3ac0*/  IMAD.X R65, R21, 0x1, R67, P0 ;  /* 0x0000000115417824 */ /* 0x000fe200000e0643 */
[----:B------:R-:W-:Y:S06]  /*3ad0*/  @!P6 BRA `(.L_x_13) ;  /* 0x000000000094e947 */ /* 0x000fec0003800000 */
[----:B------:R-:W1:Y:S01]  /*3ae0*/  LDC.64 R24, c[0x0][0x2d0] ;  /* 0x0000b400ff187b82 */ /* 0x000e620000000a00 */
[----:B------:R-:W-:-:S13]  /*3af0*/  ISETP.NE.AND P1, PT, R30, R57, PT ;  /* 0x000000391e00720c */ /* 0x000fda0003f25270 */
[----:B------:R-:W-:Y:S06]  /*3b00*/  BAR.RED.AND.DEFER_BLOCKING 0x0, P1 ;  /* 0x0000000000007b1d */ /* 0x000fec0000814400 */
[----:B------:R-:W2:Y:S01]  /*3b10*/  B2R.RESULT RZ, P1 ;  /* 0x0000000000ff731c */ /* 0x000ea20000024000 */
[----:B------:R-:W-:-:S04]  /*3b20*/  ISETP.NE.AND P0, PT, R57, RZ, PT ;  /* 0x000000ff3900720c */ /* 0x000fc80003f05270 */
[----:B------:R-:W-:Y:S01]  /*3b30*/  SEL R34, R26, R28, !P0 ;  /* 0x0000001c1a227207 */ /* 0x000fe20004000000 */
[----:B------:R-:W3:Y:S01]  /*3b40*/  LDC.64 R22, c[0x0][0x2b8] ;  /* 0x0000ae00ff167b82 */ /* 0x000ee20000000a00 */
[----:B------:R-:W-:Y:S02]  /*3b50*/  SEL R0, R27, R29, !P0 ;  /* 0x0000001d1b007207 */ /* 0x000fe40004000000 */
[----:B------:R-:W-:Y:S02]  /*3b60*/  SEL R49, R49, R64, !P0 ;  /* 0x0000004031317207 */ /* 0x000fe40004000000 */
[----:B------:R-:W-:Y:S02]  /*3b70*/  SEL R50, R50, R65, !P0 ;  /* 0x0000004132327207 */ /* 0x000fe40004000000 */
[----:B------:R-:W-:Y:S01]  /*3b80*/  SEL R2, R2, R20, !P0 ;  /* 0x0000001402027207 */ /* 0x000fe20004000000 */
[----:B-1----:R-:W1:Y:S01]  /*3b90*/  @P0 LDC R24, c[0x0][0x310] ;  /* 0x0000c400ff180b82 */ /* 0x002e620000000800 */
[----:B------:R-:W-:-:S07]  /*3ba0*/  SEL R3, R3, R21, !P0 ;  /* 0x0000001503037207 */ /* 0x000fce0004000000 */
[----:B------:R-:W1:Y:S08]  /*3bb0*/  @P0 LDC R25, c[0x0][0x314] ;  /* 0x0000c500ff190b82 */ /* 0x000e700000000800 */
[----:B---3--:R-:W3:Y:S08]  /*3bc0*/  @P0 LDC R22, c[0x0][0x2f8] ;  /* 0x0000be00ff160b82 */ /* 0x008ef00000000800 */
[----:B------:R-:W1:Y:S01]  /*3bd0*/  @P0 LDC R23, c[0x0][0x2fc] ;  /* 0x0000bf00ff170b82 */ /* 0x000e620000000800 */
[----:B--2---:R-:W-:Y:S05]  /*3be0*/  @!P1 BRA `(.L_x_14) ;  /* 0x0000000000289947 */ /* 0x004fea0003800000 */
[----:B------:R-:W-:-:S13]  /*3bf0*/  ISETP.GT.AND P1, PT, R55, RZ, PT ;  /* 0x000000ff3700720c */ /* 0x000fda0003f24270 */
.L_x_16:
[----:B------:R-:W-:Y:S05]  /*3c00*/  YIELD ;  /* 0x0000000000007946 */ /* 0x000fea0003800000 */
[----:B--2--5:R-:W-:Y:S05]  /*3c10*/  @P1 BRA `(.L_x_15) ;  /* 0x0000000000081947 */ /* 0x024fea0003800000 */
[----:B------:R2:W4:Y:S04]  /*3c20*/  LDG.E.STRONG.GPU R30, desc[UR20][R52.64] ;  /* 0x00000014341e7981 */ /* 0x000528000c1ef900 */
[----:B----4-:R-:W-:Y:S01]  /*3c30*/  CCTL.IVALL ;  /* 0x00000000ff00798f */ /* 0x010fe20002000000 */
.L_x_15:
[----:B------:R-:W-:Y:S01]  /*3c40*/  ISETP.NE.AND P0, PT, R30, R57, PT ;  /* 0x000000391e00720c */ /* 0x000fe20003f05270 */
[----:B------:R-:W-:-:S12]  /*3c50*/  WARPSYNC.ALL ;  /* 0x0000000000007948 */ /* 0x000fd80003800000 */
[----:B------:R-:W-:Y:S06]  /*3c60*/  BAR.RED.AND.DEFER_BLOCKING 0x0, P0 ;  /* 0x0000000000007b1d */ /* 0x000fec0000014400 */
[----:B------:R-:W4:Y:S02]  /*3c70*/  B2R.RESULT RZ, P0 ;  /* 0x0000000000ff731c */ /* 0x000f240000004000 */
[----:B----4-:R-:W-:Y:S05]  /*3c80*/  @P0 BRA `(.L_x_16) ;  /* 0xfffffffc00dc0947 */ /* 0x010fea000383ffff */
.L_x_14:
[----:B------:R-:W-:Y:S05]  /*3c90*/  WARPSYNC.ALL ;  /* 0x0000000000007948 */ /* 0x000fea0003800000 */
[----:B------:R-:W-:Y:S06]  /*3ca0*/  BAR.SYNC.DEFER_BLOCKING 0x0 ;  /* 0x0000000000007b1d */ /* 0x000fec0000010000 */
[----:B------:R-:W-:Y:S01]  /*3cb0*/  @!PT LDS RZ, [RZ] ;  /* 0x00000000fffff984 */ /* 0x000fe20000000800 */
[----:B------:R-:W-:Y:S01]  /*3cc0*/  @!PT LDS RZ, [RZ] ;  /* 0x00000000fffff984 */ /* 0x000fe20000000800 */
[----:B------:R-:W-:Y:S01]  /*3cd0*/  @!PT LDS RZ, [RZ] ;  /* 0x00000000fffff984 */ /* 0x000fe20000000800 */
[----:B------:R-:W-:Y:S01]  /*3ce0*/  @!PT LDS RZ, [RZ] ;  /* 0x00000000fffff984 */ /* 0x000fe20000000800 */
[----:B------:R-:W-:Y:S06]  /*3cf0*/  MEMBAR.SC.GPU ;  /* 0x0000000000007992 */ /* 0x000fec0000002000 */
[----:B------:R-:W-:-:S00]  /*3d00*/  ERRBAR ;  /* 0x00000000000079ab */ /* 0x000fc00000000000 */
[----:B------:R-:W-:Y:S06]  /*3d10*/  CGAERRBAR ;  /* 0x00000000000075ab */ /* 0x000fec0000000000 */
[----:B------:R-:W-:Y:S01]  /*3d20*/  CCTL.IVALL ;  /* 0x00000000ff00798f */ /* 0x000fe20002000000 */
.L_x_13:
[----:B------:R-:W4:Y:S01]  /*3d30*/  S2UR UR8, SR_CgaCtaId ;  /* 0x00000000000879c3 */ /* 0x000f220000008800 */
[----:B------:R-:W-:Y:S01]  /*3d40*/  DSETP.NEU.AND P0, PT, R58, RZ, PT ;  /* 0x000000ff3a00722a */ /* 0x000fe20003f0d000 */
[----:B------:R-:W-:Y:S01]  /*3d50*/  UMOV UR4, 0x400 ;  /* 0x0000040000047882 */ /* 0x000fe20000000000 */
[----:B------:R-:W-:Y:S01]  /*3d60*/  IADD3 R60, R60, 0x20, RZ ;  /* 0x000000203c3c7810 */ /* 0x000fe20007ffe0ff */
[----:B------:R-:W-:Y:S03]  /*3d70*/  BSSY B2, `(.L_x_17) ;  /* 0x000063d000027945 */ /* 0x000fe60003800000 */
[----:B------:R-:W-:Y:S01]  /*3d80*/  ISETP.LE.AND P5, PT, R60, UR18, PT ;  /* 0x000000123c007c0c */ /* 0x000fe2000bfa3270 */
[----:B----4-:R-:W-:-:S07]  /*3d90*/  ULEA UR8, UR8, UR4, 0x18 ;  /* 0x0000000408087291 */ /* 0x010fce000f8ec03f */
[----:B------:R-:W-:Y:S05]  /*3da0*/  @!P0 BRA `(.L_x_18) ;  /* 0x0000004000548947 */ /* 0x000fea0003800000 */
[----:B------:R-:W-:Y:S01]  /*3db0*/  ISETP.LE.AND P1, PT, R60, UR18, PT ;  /* 0x000000123c007c0c */ /* 0x000fe2000bf23270 */
[----:B------:R-:W-:-:S12]  /*3dc0*/  BSSY B1, `(.L_x_19) ;  /* 0x00000fc000017945 */ /* 0x000fd80003800000 */
[----:B------:R-:W-:Y:S05]  /*3dd0*/  @P1 BRA `(.L_x_20) ;  /* 0x0000000c00841947 */ /* 0x000fea0003800000 */
[----:B------:R-:W-:Y:S01]  /*3de0*/  IADD3 R26, P0, -R2, R49, RZ ;  /* 0x00000031021a7210 */ /* 0x000fe20007f1e1ff */
[----:B------:R-:W-:Y:S04]  /*3df0*/  BSSY B0, `(.L_x_21) ;  /* 0x0000028000007945 */ /* 0x000fe80003800000 */
[----:B------:R-:W-:-:S05]  /*3e00*/  IMAD.X R27, R50, 0x1, ~R3, P0 ;  /* 0x00000001321b7824 */ /* 0x000fca00000e0e03 */
[----:B------:R-:W-:-:S04]  /*3e10*/  LOP3.LUT R28, R27, R0, RZ, 0xfc, !PT ;  /* 0x000000001b1c7212 */ /* 0x000fc800078efcff */
[----:B------:R-:W-:-:S13]  /*3e20*/  ISETP.NE.U32.AND P0, PT, R28, RZ, PT ;  /* 0x000000ff1c00720c */ /* 0x000fda0003f05070 */
[----:B------:R-:W-:Y:S05]  /*3e30*/  @!P0 BRA `(.L_x_22) ;  /* 0x00000000003c8947 */ /* 0x000fea0003800000 */
[----:B------:R-:W-:Y:S01]  /*3e40*/  IMAD.MOV.U32 R38, RZ, RZ, R26 ;  /* 0x000000ffff267224 */ /* 0x000fe200078e001a */
[----:B------:R-:W-:Y:S01]  /*3e50*/  MOV R46, R34 ;  /* 0x00000022002e7202 */ /* 0x000fe20000000f00 */
[----:B------:R-:W-:Y:S01]  /*3e60*/  IMAD.MOV.U32 R41, RZ, RZ, R27 ;  /* 0x000000ffff297224 */ /* 0x000fe200078e001b */
[----:B------:R-:W-:Y:S02]  /*3e70*/  MOV R45, R0 ;  /* 0x00000000002d7202 */ /* 0x000fe40000000f00 */
[----:B------:R-:W-:Y:S02]  /*3e80*/  MOV R44, 0x3ea0 ;  /* 0x00003ea0002c7802 */ /* 0x000fe40000000f00 */
[----:B-123-5:R-:W-:Y:S05]  /*3e90*/  CALL.REL.NOINC `($__internal_0_$__cuda_sm20_div_u64) ;  /* 0x0000006000f07944 */ /* 0x02efea0003c00000 */
[----:B------:R-:W-:-:S04]  /*3ea0*/  IADD3 R29, P0, RZ, -R40, RZ ;  /* 0x80000028ff1d7210 */ /* 0x000fc80007f1e0ff */
[----:B------:R-:W-:Y:S01]  /*3eb0*/  IADD3.X R39, RZ, ~R39, RZ, P0, !PT ;  /* 0x80000027ff277210 */ /* 0x000fe200007fe4ff */
[----:B------:R-:W-:-:S04]  /*3ec0*/  IMAD.WIDE.U32 R30, R34, R29, R26 ;  /* 0x0000001d221e7225 */ /* 0x000fc800078e001a */
[----:B------:R-:W-:Y:S01]  /*3ed0*/  IMAD R39, R39, R34, RZ ;  /* 0x0000002227277224 */ /* 0x000fe200078e02ff */
[----:B------:R-:W-:-:S03]  /*3ee0*/  MOV R27, R30 ;  /* 0x0000001e001b7202 */ /* 0x000fc60000000f00 */
[----:B------:R-:W-:Y:S01]  /*3ef0*/  IMAD R39, R0, R29, R39 ;  /* 0x0000001d00277224 */ /* 0x000fe200078e0227 */
[----:B------:R-:W-:-:S04]  /*3f00*/  MOV R29, R40 ;  /* 0x00000028001d7202 */ /* 0x000fc80000000f00 */
[----:B------:R-:W-:Y:S01]  /*3f10*/  IADD3 R28, R31, R39, RZ ;  /* 0x000000271f1c7210 */ /* 0x000fe20007ffe0ff */
[----:B------:R-:W-:Y:S05]  /*3f20*/  BRA `(.L_x_23) ;  /* 0x0000000000507947 */ /* 0x000fea0003800000 */
.L_x_22:
[----:B------:R-:W4:Y:S01]  /*3f30*/  I2F.U32.RP R30, R34 ;  /* 0x00000022001e7306 */ /* 0x000f220000209000 */
[----:B------:R-:W-:-:S07]  /*3f40*/  ISETP.NE.U32.AND P0, PT, R34, RZ, PT ;  /* 0x000000ff2200720c */ /* 0x000fce0003f05070 */
[----:B----4-:R-:W4:Y:S02]  /*3f50*/  MUFU.RCP R28, R30 ;  /* 0x0000001e001c7308 */ /* 0x010f240000001000 */
[----:B----4-:R-:W-:-:S06]  /*3f60*/  IADD3 R28, R28, 0xffffffe, RZ ;  /* 0x0ffffffe1c1c7810 */ /* 0x010fcc0007ffe0ff */
[----:B------:R-:W4:Y:S02]  /*3f70*/  F2I.FTZ.U32.TRUNC.NTZ R29, R28 ;  /* 0x0000001c001d7305 */ /* 0x000f24000021f000 */
[----:B----4-:R-:W-:Y:S01]  /*3f80*/  IMAD.MOV R27, RZ, RZ, -R29 ;  /* 0x000000ffff1b7224 */ /* 0x010fe200078e0a1d */
[----:B------:R-:W-:-:S03]  /*3f90*/  MOV R28, RZ ;  /* 0x000000ff001c7202 */ /* 0x000fc60000000f00 */
[----:B------:R-:W-:-:S04]  /*3fa0*/  IMAD R27, R27, R34, RZ ;  /* 0x000000221b1b7224 */ /* 0x000fc800078e02ff */
[----:B------:R-:W-:-:S06]  /*3fb0*/  IMAD.HI.U32 R27, R29, R27, R28 ;  /* 0x0000001b1d1b7227 */ /* 0x000fcc00078e001c */
[----:B------:R-:W-:-:S04]  /*3fc0*/  IMAD.HI.U32 R29, R27, R26, RZ ;  /* 0x0000001a1b1d7227 */ /* 0x000fc800078e00ff */
[----:B------:R-:W-:-:S04]  /*3fd0*/  IMAD.MOV R27, RZ, RZ, -R29 ;  /* 0x000000ffff1b7224 */ /* 0x000fc800078e0a1d */
[----:B------:R-:W-:-:S05]  /*3fe0*/  IMAD R27, R34, R27, R26 ;  /* 0x0000001b221b7224 */ /* 0x000fca00078e021a */
[----:B------:R-:W-:-:S13]  /*3ff0*/  ISETP.GE.U32.AND P3, PT, R27, R34, PT ;  /* 0x000000221b00720c */ /* 0x000fda0003f66070 */
[----:B------:R-:W-:Y:S01]  /*4000*/  @P3 IADD3 R27, R27, -R34, RZ ;  /* 0x800000221b1b3210 */ /* 0x000fe20007ffe0ff */
[----:B------:R-:W-:-:S03]  /*4010*/  @P3 VIADD R29, R29, 0x1 ;  /* 0x000000011d1d3836 */ /* 0x000fc60000000000 */
[----:B------:R-:W-:-:S13]  /*4020*/  ISETP.GE.U32.AND P2, PT, R27, R34, PT ;  /* 0x000000221b00720c */ /* 0x000fda0003f46070 */
[----:B------:R-:W-:Y:S02]  /*4030*/  @P2 IADD3 R29, R29, 0x1, RZ ;  /* 0x000000011d1d2810 */ /* 0x000fe40007ffe0ff */
[----:B------:R-:W-:-:S04]  /*4040*/  @!P0 LOP3.LUT R29, RZ, R34, RZ, 0x33, !PT ;  /* 0x00000022ff1d8212 */ /* 0x000fc800078e33ff */
[----:B------:R-:W-:-:S05]  /*4050*/  IADD3 R27, -R29, RZ, RZ ;  /* 0x000000ff1d1b7210 */ /* 0x000fca0007ffe1ff */
[----:B------:R-:W-:Y:S02]  /*4060*/  IMAD R27, R34, R27, R26 ;  /* 0x0000001b221b7224 */ /* 0x000fe400078e021a */
.L_x_23:
[----:B------:R-:W-:Y:S05]  /*4070*/  BSYNC B0 ;  /* 0x0000000000007941 */ /* 0x000fea0003800000 */
.L_x_21:
[----:B------:R-:W-:Y:S01]  /*4080*/  ULDC.64 UR4, c[0x0][0x210] ;  /* 0x0000840000047ab9 */ /* 0x000fe20000000a00 */
[----:B------:R-:W-:Y:S02]  /*4090*/  PLOP3.LUT P3, PT, PT, PT, PT, 0x8, 0x0 ;  /* 0x000000000000781c */ /* 0x000fe40003f6e170 */
[----:B------:R-:W-:Y:S02]  /*40a0*/  CS2R R32, SRZ ;  /* 0x0000000000207805 */ /* 0x000fe4000001ff00 */
[----:B------:R-:W-:-:S04]  /*40b0*/  ISETP.GE.AND P0, PT, R61, UR5, PT ;  /* 0x000000053d007c0c */ /* 0x000fc8000bf06270 */
[----:B------:R-:W-:-:S13]  /*40c0*/  ISETP.GE.OR P4, PT, R36, UR4, P0 ;  /* 0x0000000424007c0c */ /* 0x000fda0008786670 */
[--C-:B------:R-:W-:Y:S02]  /*40d0*/  @!P4 SHF.R.U64 R26, R27, 0x3, R28.reuse ;  /* 0x000000031b1ac819 */ /* 0x100fe4000000121c */
[----:B------:R-:W-:Y:S02]  /*40e0*/  @!P4 SHF.R.U32.HI R28, RZ, 0x3, R28 ;  /* 0x00000003ff1cc819 */ /* 0x000fe4000001161c */
[----:B------:R-:W-:Y:S02]  /*40f0*/  @!P4 SHF.R.S32.HI R27, RZ, 0x1f, R29 ;  /* 0x0000001fff1bc819 */ /* 0x000fe4000001141d */
[----:B------:R-:W-:-:S04]  /*4100*/  @!P4 ISETP.GE.U32.AND P2, PT, R29, R26, PT ;  /* 0x0000001a1d00c20c */ /* 0x000fc80003f46070 */
[----:B------:R-:W-:-:S13]  /*4110*/  @!P4 ISETP.GE.U32.AND.EX P3, PT, R27, R28, PT, P2 ;  /* 0x0000001c1b00c20c */ /* 0x000fda0003f66120 */
[----:B------:R-:W-:Y:S02]  /*4120*/  @P3 IMAD.MOV.U32 R38, RZ, RZ, R49 ;  /* 0x000000ffff263224 */ /* 0x000fe400078e0031 */
[----:B------:R-:W-:-:S05]  /*4130*/  @P3 IMAD.MOV.U32 R39, RZ, RZ, R50 ;  /* 0x000000ffff273224 */ /* 0x000fca00078e0032 */
[----:B------:R2:W4:Y:S01]  /*4140*/  @P3 LDG.E.LTC128B.64 R32, desc[UR20][R38.64] ;  /* 0x0000001426203981 */ /* 0x000522000c1e1b20 */
[----:B---3--:R-:W-:Y:S01]  /*4150*/  IADD3 R28, P2, R22, R49, RZ ;  /* 0x00000031161c7210 */ /* 0x008fe20007f5e0ff */
[----:B------:R-:W-:Y:S04]  /*4160*/  BSSY B0, `(.L_x_24) ;  /* 0x000002a000007945 */ /* 0x000fe80003800000 */
[----:B-1----:R-:W-:Y:S01]  /*4170*/  IMAD.X R29, R23, 0x1, R50, P2 ;  /* 0x00000001171d7824 */ /* 0x002fe200010e0632 */
[----:B------:R-:W-:-:S05]  /*4180*/  IADD3 R26, P2, -R2, R28, RZ ;  /* 0x0000001c021a7210 */ /* 0x000fca0007f5e1ff */
[----:B------:R-:W-:-:S05]  /*4190*/  IMAD.X R27, R29, 0x1, ~R3, P2 ;  /* 0x000000011d1b7824 */ /* 0x000fca00010e0e03 */
[----:B------:R-:W-:-:S04]  /*41a0*/  LOP3.LUT R30, R27, R0, RZ, 0xfc, !PT ;  /* 0x000000001b1e7212 */ /* 0x000fc800078efcff */
[----:B------:R-:W-:-:S13]  /*41b0*/  ISETP.NE.U32.AND P2, PT, R30, RZ, PT ;  /* 0x000000ff1e00720c */ /* 0x000fda0003f45070 */
[----:B--2---:R-:W-:Y:S05]  /*41c0*/  @!P2 BRA `(.L_x_25) ;  /* 0x00000000003ca947 */ /* 0x004fea0003800000 */
[----:B------:R-:W-:Y:S01]  /*41d0*/  IMAD.MOV.U32 R38, RZ, RZ, R26 ;  /* 0x000000ffff267224 */ /* 0x000fe200078e001a */
[----:B------:R-:W-:Y:S01]  /*41e0*/  MOV R46, R34 ;  /* 0x00000022002e7202 */ /* 0x000fe20000000f00 */
[----:B------:R-:W-:Y:S01]  /*41f0*/  IMAD.MOV.U32 R41, RZ, RZ, R27 ;  /* 0x000000ffff297224 */ /* 0x000fe200078e001b */
[----:B------:R-:W-:Y:S02]  /*4200*/  MOV R45, R0 ;  /* 0x00000000002d7202 */ /* 0x000fe40000000f00 */
[----:B------:R-:W-:Y:S02]  /*4210*/  MOV R44, 0x4230 ;  /* 0x00004230002c7802 */ /* 0x000fe40000000f00 */
[----:B----45:R-:W-:Y:S05]  /*4220*/  CALL.REL.NOINC `($__internal_0_$__cuda_sm20_div_u64) ;  /* 0x00000060000c7944 */ /* 0x030fea0003c00000 */
[----:B------:R-:W-:-:S04]  /*4230*/  IADD3 R31, P2, RZ, -R40, RZ ;  /* 0x80000028ff1f7210 */ /* 0x000fc80007f5e0ff */
[----:B------:R-:W-:-:S05]  /*4240*/  IADD3.X R39, RZ, ~R39, RZ, P2, !PT ;  /* 0x80000027ff277210 */ /* 0x000fca00017fe4ff */
[----:B------:R-:W-:Y:S02]  /*4250*/  IMAD R30, R39, R34, RZ ;  /* 0x00000022271e7224 */ /* 0x000fe400078e02ff */
[----:B------:R-:W-:-:S04]  /*4260*/  IMAD.WIDE.U32 R38, R34, R31, R26 ;  /* 0x0000001f22267225 */ /* 0x000fc800078e001a */
[----:B------:R-:W-:Y:S01]  /*4270*/  IMAD R30, R0, R31, R30 ;  /* 0x0000001f001e7224 */ /* 0x000fe200078e021e */
[----:B------:R-:W-:Y:S02]  /*4280*/  MOV R31, R40 ;  /* 0x00000028001f7202 */ /* 0x000fe40000000f00 */
[----:B------:R-:W-:Y:S02]  /*4290*/  MOV R27, R38 ;  /* 0x00000026001b7202 */ /* 0x000fe40000000f00 */
[----:B------:R-:W-:Y:S01]  /*42a0*/  IADD3 R30, R30, R39, RZ ;  /* 0x000000271e1e7210 */ /* 0x000fe20007ffe0ff */
[----:B------:R-:W-:Y:S05]  /*42b0*/  BRA `(.L_x_26) ;  /* 0x0000000000507947 */ /* 0x000fea0003800000 */
.L_x_25:
[----:B------:R-:W1:Y:S01]  /*42c0*/  I2F.U32.RP R38, R34 ;  /* 0x0000002200267306 */ /* 0x000e620000209000 */
[----:B------:R-:W-:-:S07]  /*42d0*/  ISETP.NE.U32.AND P2, PT, R34, RZ, PT ;  /* 0x000000ff2200720c */ /* 0x000fce0003f45070 */
[----:B-1----:R-:W1:Y:S02]  /*42e0*/  MUFU.RCP R30, R38 ;  /* 0x00000026001e7308 */ /* 0x002e640000001000 */
[----:B-1----:R-:W-:-:S06]  /*42f0*/  IADD3 R30, R30, 0xffffffe, RZ ;  /* 0x0ffffffe1e1e7810 */ /* 0x002fcc0007ffe0ff */
[----:B------:R-:W1:Y:S02]  /*4300*/  F2I.FTZ.U32.TRUNC.NTZ R31, R30 ;  /* 0x0000001e001f7305 */ /* 0x000e64000021f000 */
[----:B-1----:R-:W-:Y:S01]  /*4310*/  IMAD.MOV R27, RZ, RZ, -R31 ;  /* 0x000000ffff1b7224 */ /* 0x002fe200078e0a1f */
        /* <DEDUP_REMOVED lines=14> */
.L_x_26:
[----:B------:R-:W-:Y:S05]  /*4400*/  BSYNC B0 ;  /* 0x0000000000007941 */ /* 0x000fea0003800000 */
.L_x_24:
[----:B------:R-:W-:Y:S01]  /*4410*/  VIADD R26, R36, 0x1 ;  /* 0x00000001241a7836 */ /* 0x000fe20000000000 */
[----:B------:R-:W-:Y:S01]  /*4420*/  ULDC UR4, c[0x0][0x210] ;  /* 0x0000840000047ab9 */ /* 0x000fe20000000800 */
[----:B------:R-:W-:-:S03]  /*4430*/  PLOP3.LUT P3, PT, PT, PT, PT, 0x8, 0x0 ;  /* 0x000000000000781c */ /* 0x000fc60003f6e170 */
[----:B------:R-:W-:-:S13]  /*4440*/  ISETP.GE.OR P4, PT, R26, UR4, P0 ;  /* 0x000000041a007c0c */ /* 0x000fda0008786670 */
[--C-:B------:R-:W-:Y:S02]  /*4450*/  @!P4 SHF.R.U64 R26, R27, 0x3, R30.reuse ;  /* 0x000000031b1ac819 */ /* 0x100fe4000000121e */
[----:B------:R-:W-:Y:S02]  /*4460*/  @!P4 SHF.R.U32.HI R30, RZ, 0x3, R30 ;  /* 0x00000003ff1ec819 */ /* 0x000fe4000001161e */
[----:B------:R-:W-:Y:S02]  /*4470*/  @!P4 SHF.R.S32.HI R27, RZ, 0x1f, R31 ;  /* 0x0000001fff1bc819 */ /* 0x000fe4000001141f */
[----:B------:R-:W-:-:S04]  /*4480*/  @!P4 ISETP.GE.U32.AND P2, PT, R31, R26, PT ;  /* 0x0000001a1f00c20c */ /* 0x000fc80003f46070 */
[----:B------:R-:W-:Y:S02]  /*4490*/  @!P4 ISETP.GE.U32.AND.EX P3, PT, R27, R30, PT, P2 ;  /* 0x0000001e1b00c20c */ /* 0x000fe40003f66120 */
[----:B------:R-:W-:-:S11]  /*44a0*/  CS2R R30, SRZ ;  /* 0x00000000001e7805 */ /* 0x000fd6000001ff00 */
[----:B------:R1:W4:Y:S01]  /*44b0*/  @P3 LDG.E.LTC128B.64 R30, desc[UR20][R28.64] ;  /* 0x000000141c1e3981 */ /* 0x000322000c1e1b20 */
[C---:B------:R-:W-:Y:S01]  /*44c0*/  LEA R74, P2, R22.reuse, R49, 0x1 ;  /* 0x00000031164a7211 */ /* 0x040fe200078408ff */
[----:B------:R-:W-:Y:S03]  /*44d0*/  BSSY B0, `(.L_x_27) ;  /* 0x000002a000007945 */ /* 0x000fe60003800000 */
[----:B------:R-:W-:Y:S02]  /*44e0*/  LEA.HI.X R75, R22, R50, R23, 0x1, P2 ;  /* 0x00000032164b7211 */ /* 0x000fe400010f0c17 */
[----:B------:R-:W-:-:S05]  /*44f0*/  IADD3 R26, P2, -R2, R74, RZ ;  /* 0x0000004a021a7210 */ /* 0x000fca0007f5e1ff */
[----:B------:R-:W-:-:S05]  /*4500*/  IMAD.X R27, R75, 0x1, ~R3, P2 ;  /* 0x000000014b1b7824 */ /* 0x000fca00010e0e03 */
[----:B------:R-:W-:-:S04]  /*4510*/  LOP3.LUT R38, R27, R0, RZ, 0xfc, !PT ;  /* 0x000000001b267212 */ /* 0x000fc800078efcff */
[----:B------:R-:W-:-:S13]  /*4520*/  ISETP.NE.U32.AND P2, PT, R38, RZ, PT ;  /* 0x000000ff2600720c */ /* 0x000fda0003f45070 */
[----:B-1----:R-:W-:Y:S05]  /*4530*/  @!P2 BRA `(.L_x_28) ;  /* 0x00000000003ca947 */ /* 0x002fea0003800000 */
        /* <DEDUP_REMOVED lines=15> */
.L_x_28:
        /* <DEDUP_REMOVED lines=20> */
.L_x_29:
[----:B------:R-:W-:Y:S05]  /*4770*/  BSYNC B0 ;  /* 0x0000000000007941 */ /* 0x000fea0003800000 */
.L_x_27:
        /* <DEDUP_REMOVED lines=11> */
[----:B------:R-:W-:Y:S01]  /*4830*/  IMAD.MOV.U32 R26, RZ, RZ, R49 ;  /* 0x000000ffff1a7224 */ /* 0x000fe200078e0031 */
[----:B------:R-:W-:Y:S01]  /*4840*/  BSSY B0, `(.L_x_30) ;  /* 0x000002c000007945 */ /* 0x000fe20003800000 */
[----:B------:R-:W-:Y:S02]  /*4850*/  IMAD.MOV.U32 R27, RZ, RZ, R50 ;  /* 0x000000ffff1b7224 */ /* 0x000fe400078e0032 */
[----:B------:R-:W-:Y:S02]  /*4860*/  IMAD R73, R23, 0x3, RZ ;  /* 0x0000000317497824 */ /* 0x000fe400078e02ff */
[----:B------:R-:W-:-:S04]  /*4870*/  IMAD.WIDE.U32 R70, R22, 0x3, R26 ;  /* 0x0000000316467825 */ /* 0x000fc800078e001a */
[----:B------:R-:W-:Y:S01]  /*4880*/  IMAD.IADD R73, R71, 0x1, R73 ;  /* 0x0000000147497824 */ /* 0x000fe200078e0249 */
        /* <DEDUP_REMOVED lines=12> */
[----:B------:R-:W-:Y:S01]  /*4950*/  IADD3.X R39, RZ, ~R39, RZ, P2, !PT ;  /* 0x80000027ff277210 */ /* 0x000fe200017fe4ff */
[----:B------:R-:W-:-:S04]  /*4960*/  IMAD.WIDE.U32 R26, R34, R41, R26 ;  /* 0x00000029221a7225 */ /* 0x000fc800078e001a */
[----:B------:R-:W-:-:S04]  /*4970*/  IMAD R38, R39, R34, RZ ;  /* 0x0000002227267224 */ /* 0x000fc800078e02ff */
[----:B------:R-:W-:-:S05]  /*4980*/  IMAD R38, R0, R41, R38 ;  /* 0x0000002900267224 */ /* 0x000fca00078e0226 */
[----:B------:R-:W-:Y:S01]  /*4990*/  IADD3 R27, R38, R27, RZ ;  /* 0x0000001b261b7210 */ /* 0x000fe20007ffe0ff */
[----:B------:R-:W-:Y:S05]  /*49a0*/  BRA `(.L_x_32) ;  /* 0x0000000000547947 */ /* 0x000fea0003800000 */
.L_x_31:
[----:B------:R-:W1:Y:S01]  /*49b0*/  I2F.U32.RP R39, R34 ;  /* 0x0000002200277306 */ /* 0x000e620000209000 */
[----:B------:R-:W-:Y:S01]  /*49c0*/  IMAD.MOV.U32 R40, RZ, RZ, RZ ;  /* 0x000000ffff287224 */ /* 0x000fe200078e00ff */
[----:B------:R-:W-:-:S06]  /*49d0*/  ISETP.NE.U32.AND P2, PT, R34, RZ, PT ;  /* 0x000000ff2200720c */ /* 0x000fcc0003f45070 */
[----:B-1----:R-:W1:Y:S02]  /*49e0*/  MUFU.RCP R38, R39 ;  /* 0x0000002700267308 */ /* 0x002e640000001000 */
[----:B-1----:R-:W-:-:S06]  /*49f0*/  IADD3 R38, R38, 0xffffffe, RZ ;  /* 0x0ffffffe26267810 */ /* 0x002fcc0007ffe0ff */
[----:B------:R-:W1:Y:S02]  /*4a00*/  F2I.FTZ.U32.TRUNC.NTZ R41, R38 ;  /* 0x0000002600297305 */ /* 0x000e64000021f000 */
[----:B-1----:R-:W-:-:S05]  /*4a10*/  IADD3 R27, RZ, -R41, RZ ;  /* 0x80000029ff1b7210 */ /* 0x002fca0007ffe0ff */
[----:B------:R-:W-:-:S04]  /*4a20*/  IMAD R27, R27, R34, RZ ;  /* 0x000000221b1b7224 */ /* 0x000fc800078e02ff */
[----:B------:R-:W-:-:S06]  /*4a30*/  IMAD.HI.U32 R27, R41, R27, R40 ;  /* 0x0000001b291b7227 */ /* 0x000fcc00078e0028 */
[----:B------:R-:W-:-:S05]  /*4a40*/  IMAD.HI.U32 R40, R27, R26, RZ ;  /* 0x0000001a1b287227 */ /* 0x000fca00078e00ff */
[----:B------:R-:W-:-:S05]  /*4a50*/  IADD3 R27, -R40, RZ, RZ ;  /* 0x000000ff281b7210 */ /* 0x000fca0007ffe1ff */
[----:B------:R-:W-:-:S05]  /*4a60*/  IMAD R27, R34, R27, R26 ;  /* 0x0000001b221b7224 */ /* 0x000fca00078e021a */
[----:B------:R-:W-:-:S13]  /*4a70*/  ISETP.GE.U32.AND P4, PT, R27, R34, PT ;  /* 0x000000221b00720c */ /* 0x000fda0003f86070 */
[----:B------:R-:W-:Y:S01]  /*4a80*/  @P4 IMAD.IADD R27, R27, 0x1, -R34 ;  /* 0x000000011b1b4824 */ /* 0x000fe200078e0a22 */
[----:B------:R-:W-:-:S04]  /*4a90*/  @P4 IADD3 R40, R40, 0x1, RZ ;  /* 0x0000000128284810 */ /* 0x000fc80007ffe0ff */
[----:B------:R-:W-:Y:S01]  /*4aa0*/  ISETP.GE.U32.AND P3, PT, R27, R34, PT ;  /* 0x000000221b00720c */ /* 0x000fe20003f66070 */
[----:B------:R-:W-:-:S12]  /*4ab0*/  IMAD.MOV.U32 R27, RZ, RZ, RZ ;  /* 0x000000ffff1b7224 */ /* 0x000fd800078e00ff */
[----:B------:R-:W-:Y:S01]  /*4ac0*/  @P3 VIADD R40, R40, 0x1 ;  /* 0x0000000128283836 */ /* 0x000fe20000000000 */
[----:B------:R-:W-:-:S04]  /*4ad0*/  @!P2 LOP3.LUT R40, RZ, R34, RZ, 0x33, !PT ;  /* 0x00000022ff28a212 */ /* 0x000fc800078e33ff */
[----:B------:R-:W-:-:S05]  /*4ae0*/  IADD3 R39, -R40, RZ, RZ ;  /* 0x000000ff28277210 */ /* 0x000fca0007ffe1ff */
[----:B------:R-:W-:Y:S02]  /*4af0*/  IMAD R26, R34, R39, R26 ;  /* 0x00000027221a7224 */ /* 0x000fe400078e021a */
.L_x_32:
[----:B------:R-:W-:Y:S05]  /*4b00*/  BSYNC B0 ;  /* 0x0000000000007941 */ /* 0x000fea0003800000 */
.L_x_30:
        /* <DEDUP_REMOVED lines=10> */
[----:B------:R-:W-:Y:S05]  /*4bb0*/  @!P2 BRA `(.L_x_33) ;  /* 0x000000000070a947 */ /* 0x000fea0003800000 */
[----:B------:R-:W-:-:S05]  /*4bc0*/  MOV R72, R70 ;  /* 0x0000004600487202 */ /* 0x000fca0000000f00 */
[----:B------:R1:W4:Y:S01]  /*4bd0*/  LDG.E.LTC128B.64 R26, desc[UR20][R72.64] ;  /* 0x00000014481a7981 */ /* 0x000322000c1e1b20 */
[----:B------:R-:W-:Y:S05]  /*4be0*/  BRA `(.L_x_33) ;  /* 0x0000000000647947 */ /* 0x000fea0003800000 */
.L_x_20:
[----:B------:R-:W-:Y:S01]  /*4bf0*/  ULDC.64 UR6, c[0x0][0x210] ;  /* 0x0000840000067ab9 */ /* 0x000fe20000000a00 */
[----:B------:R-:W-:Y:S01]  /*4c00*/  VIADD R26, R36, 0x1 ;  /* 0x00000001241a7836 */ /* 0x000fe20000000000 */
[----:B------:R-:W-:Y:S02]  /*4c10*/  ISETP.GE.AND P2, PT, R61, UR7, PT ;  /* 0x000000073d007c0c */ /* 0x000fe4000bf46270 */
[----:B------:R-:W-:Y:S02]  /*4c20*/  CS2R R30, SRZ ;  /* 0x00000000001e7805 */ /* 0x000fe4000001ff00 */
[----:B---3--:R-:W-:Y:S01]  /*4c30*/  IADD3 R44, P3, R22, R49, RZ ;  /* 0x00000031162c7210 */ /* 0x008fe20007f7e0ff */
[----:B------:R-:W-:Y:S01]  /*4c40*/  VIADD R38, R36, 0x3 ;  /* 0x0000000324267836 */ /* 0x000fe20000000000 */
[----:B------:R-:W-:Y:S01]  /*4c50*/  ISETP.LT.AND P0, PT, R26, UR6, !P2 ;  /* 0x000000061a007c0c */ /* 0x000fe2000d701270 */
[C---:B------:R-:W-:Y:S02]  /*4c60*/  VIADD R26, R36.reuse, 0x2 ;  /* 0x00000002241a7836 */ /* 0x040fe40000000000 */
[----:B-1----:R-:W-:Y:S01]  /*4c70*/  IMAD.X R45, R23, 0x1, R50, P3 ;  /* 0x00000001172d7824 */ /* 0x002fe200018e0632 */
[----:B------:R-:W-:-:S02]  /*4c80*/  ISETP.LT.AND P4, PT, R36, UR6, !P2 ;  /* 0x0000000624007c0c */ /* 0x000fc4000d781270 */
[----:B------:R-:W-:Y:S02]  /*4c90*/  ISETP.LT.AND P3, PT, R26, UR6, !P2 ;  /* 0x000000061a007c0c */ /* 0x000fe4000d761270 */
[----:B------:R-:W-:Y:S02]  /*4ca0*/  CS2R R28, SRZ ;  /* 0x00000000001c7805 */ /* 0x000fe4000001ff00 */
[----:B------:R-:W-:-:S03]  /*4cb0*/  ISETP.LT.AND P2, PT, R38, UR6, !P2 ;  /* 0x0000000626007c0c */ /* 0x000fc6000d741270 */
[----:B------:R-:W4:Y:S01]  /*4cc0*/  @P0 LDG.E.LTC128B.64 R30, desc[UR20][R44.64] ;  /* 0x000000142c1e0981 */ /* 0x000f22000c1e1b20 */
[C---:B------:R-:W-:Y:S02]  /*4cd0*/  IADD3 R40, P0, R22.reuse, R44, RZ ;  /* 0x0000002c16287210 */ /* 0x040fe40007f1e0ff */
[----:B------:R-:W-:Y:S02]  /*4ce0*/  CS2R R26, SRZ ;  /* 0x00000000001a7805 */ /* 0x000fe4000001ff00 */
[----:B------:R-:W-:Y:S01]  /*4cf0*/  CS2R R32, SRZ ;  /* 0x0000000000207805 */ /* 0x000fe2000001ff00 */
[----:B------:R-:W-:Y:S01]  /*4d00*/  IMAD.X R41, R23, 0x1, R45, P0 ;  /* 0x0000000117297824 */ /* 0x000fe200000e062d */
[----:B------:R-:W-:-:S04]  /*4d10*/  IADD3 R42, P0, R22, R40, RZ ;  /* 0x00000028162a7210 */ /* 0x000fc80007f1e0ff */
[----:B------:R1:W4:Y:S01]  /*4d20*/  @P3 LDG.E.LTC128B.64 R28, desc[UR20][R40.64] ;  /* 0x00000014281c3981 */ /* 0x000322000c1e1b20 */
[----:B------:R-:W-:-:S05]  /*4d30*/  IMAD.X R43, R23, 0x1, R41, P0 ;  /* 0x00000001172b7824 */ /* 0x000fca00000e0629 */
[----:B------:R3:W4:Y:S01]  /*4d40*/  @P2 LDG.E.LTC128B.64 R26, desc[UR20][R42.64] ;  /* 0x000000142a1a2981 */ /* 0x000722000c1e1b20 */
[----:B-1----:R-:W-:Y:S02]  /*4d50*/  @P4 IMAD.MOV.U32 R40, RZ, RZ, R49 ;  /* 0x000000ffff284224 */ /* 0x002fe400078e0031 */
[----:B------:R-:W-:-:S05]  /*4d60*/  @P4 IMAD.MOV.U32 R41, RZ, RZ, R50 ;  /* 0x000000ffff294224 */ /* 0x000fca00078e0032 */
[----:B------:R3:W4:Y:S02]  /*4d70*/  @P4 LDG.E.LTC128B.64 R32, desc[UR20][R40.64] ;  /* 0x0000001428204981 */ /* 0x000724000c1e1b20 */
.L_x_33:
[----:B------:R-:W-:Y:S05]  /*4d80*/  BSYNC B1 ;  /* 0x0000000000017941 */ /* 0x000fea0003800000 */
.L_x_19:
[----:B------:R-:W-:Y:S01]  /*4d90*/  BAR.SYNC.DEFER_BLOCKING 0x0 ;  /* 0x0000000000007b1d */ /* 0x000fe20000010000 */
[----:B------:R-:W-:-:S05]  /*4da0*/  IADD3 R24, P0, R24, R49, RZ ;  /* 0x0000003118187210 */ /* 0x000fca0007f1e0ff */
[----:B------:R-:W-:Y:S01]  /*4db0*/  BSSY B1, `(.L_x_34) ;  /* 0x0000115000017945 */ /* 0x000fe20003800000 */
[----:B------:R-:W-:Y:S01]  /*4dc0*/  IMAD.X R25, R25, 0x1, R50, P0 ;  /* 0x0000000119197824 */ /* 0x000fe200000e0632 */
[----:B------:R-:W-:-:S04]  /*4dd0*/  DEPBAR.LE SB5, 0x2 ;  /* 0x0000d0800000791a */ /* 0x000fc80000000000 */
[----:B------:R2:W-:Y:S04]  /*4de0*/  STS.128 [R37], R4 ;  /* 0x0000000425007388 */ /* 0x0005e80000000c00 */
[----:B------:R-:W-:Y:S01]  /*4df0*/  STS.128 [R37+0x40], R8 ;  /* 0x0000400825007388 */ /* 0x000fe20000000c00 */
[----:B------:R-:W-:Y:S01]  /*4e00*/  BAR.SYNC.DEFER_BLOCKING 0x0 ;  /* 0x0000000000007b1d */ /* 0x000fe20000010000 */
[----:B--2---:R-:W-:-:S05]  /*4e10*/  IADD3 R4, R36, 0x8, RZ ;  /* 0x0000000824047810 */ /* 0x004fca0007ffe0ff */
[----:B------:R-:W2:Y:S04]  /*4e20*/  LDS.64 R70, [R35+UR8] ;  /* 0x0000000823467984 */ /* 0x000ea80008000a00 */
[----:B---3--:R-:W3:Y:S04]  /*4e30*/  LDS.64 R42, [R35+UR8+0x120] ;  /* 0x00012008232a7984 */ /* 0x008ee80008000a00 */
[----:B------:R-:W1:Y:S04]  /*4e40*/  LDS.64 R40, [R35+UR8+0x240] ;  /* 0x0002400823287984 */ /* 0x000e680008000a00 */
[----:B------:R-:W1:Y:S01]  /*4e50*/  LDS.64 R44, [R35+UR8+0x360] ;  /* 0x00036008232c7984 */ /* 0x000e620008000a00 */
[----:B--2---:R-:W-:-:S02]  /*4e60*/  DMUL R70, R70, R62 ;  /* 0x0000003e46467228 */ /* 0x004fc40000000000 */
[-C--:B---3--:R-:W-:Y:S02]  /*4e70*/  DMUL R42, R42, R62.reuse ;  /* 0x0000003e2a2a7228 */ /* 0x088fe40000000000 */
[----:B-1----:R-:W-:-:S04]  /*4e80*/  DMUL R40, R40, R62 ;  /* 0x0000003e28287228 */ /* 0x002fc80000000000 */
[----:B----4-:R-:W-:Y:S02]  /*4e90*/  DFMA R70, R32, R58, R70 ;  /* 0x0000003a2046722b */ /* 0x010fe40000000046 */
[----:B------:R-:W-:Y:S02]  /*4ea0*/  DMUL R6, R44, R62 ;  /* 0x0000003e2c067228 */ /* 0x000fe40000000000 */
[-C--:B------:R-:W-:Y:S02]  /*4eb0*/  DFMA R10, R30, R58.reuse, R42 ;  /* 0x0000003a1e0a722b */ /* 0x080fe4000000002a */
[----:B------:R-:W-:-:S04]  /*4ec0*/  DFMA R8, R28, R58, R40 ;  /* 0x0000003a1c08722b */ /* 0x000fc80000000028 */
[----:B------:R-:W-:Y:S01]  /*4ed0*/  DFMA R6, R26, R58, R6 ;  /* 0x0000003a1a06722b */ /* 0x000fe20000000006 */
[----:B------:R-:W-:Y:S10]  /*4ee0*/  @P1 BRA `(.L_x_35) ;  /* 0x0000000c00b01947 */ /* 0x000ff40003800000 */
[----:B------:R-:W-:Y:S01]  /*4ef0*/  ULDC UR4, c[0x0][0x2f4] ;  /* 0x0000bd0000047ab9 */ /* 0x000fe20000000800 */
[----:B------:R-:W-:Y:S01]  /*4f00*/  BSSY B0, `(.L_x_36) ;  /* 0x000002f000007945 */ /* 0x000fe20003800000 */
[----:B------:R-:W-:-:S05]  /*4f10*/  IMAD.U32 R39, RZ, RZ, UR4 ;  /* 0x00000004ff277e24 */ /* 0x000fca000f8e00ff */
[----:B------:R-:W-:-:S04]  /*4f20*/  LOP3.LUT R5, R67, R39, RZ, 0xfc, !PT ;  /* 0x0000002743057212 */ /* 0x000fc800078efcff */
[----:B------:R-:W-:-:S13]  /*4f30*/  ISETP.NE.U32.AND P0, PT, R5, RZ, PT ;  /* 0x000000ff0500720c */ /* 0x000fda0003f05070 */
[----:B------:R-:W-:Y:S05]  /*4f40*/  @!P0 BRA `(.L_x_37) ;  /* 0x0000000000508947 */ /* 0x000fea0003800000 */
[----:B------:R-:W-:Y:S01]  /*4f50*/  ULDC.64 UR4, c[0x0][0x2f0] ;  /* 0x0000bc0000047ab9 */ /* 0x000fe20000000a00 */
[----:B------:R-:W-:Y:S01]  /*4f60*/  IMAD.MOV.U32 R38, RZ, RZ, R68 ;  /* 0x000000ffff267224 */ /* 0x000fe200078e0044 */
[----:B------:R-:W-:Y:S01]  /*4f70*/  MOV R45, UR5 ;  /* 0x00000005002d7c02 */ /* 0x000fe20008000f00 */
[----:B------:R-:W-:Y:S01]  /*4f80*/  IMAD.U32 R46, RZ, RZ, UR4 ;  /* 0x00000004ff2e7e24 */ /* 0x000fe2000f8e00ff */
[----:B------:R-:W-:Y:S02]  /*4f90*/  MOV R41, R67 ;  /* 0x0000004300297202 */ /* 0x000fe40000000f00 */
[----:B------:R-:W-:Y:S02]  /*4fa0*/  MOV R44, 0x4fc0 ;  /* 0x00004fc0002c7802 */ /* 0x000fe40000000f00 */
[----:B-----5:R-:W-:Y:S05]  /*4fb0*/  CALL.REL.NOINC `($__internal_0_$__cuda_sm20_div_u64) ;  /* 0x0000005000a87944 */ /* 0x020fea0003c00000 */
[----:B------:R-:W-:Y:S01]  /*4fc0*/  IADD3 R38, P0, RZ, -R40, RZ ;  /* 0x80000028ff267210 */ /* 0x000fe20007f1e0ff */
[----:B------:R-:W-:Y:S01]  /*4fd0*/  ULDC.64 UR4, c[0x0][0x2f0] ;  /* 0x0000bc0000047ab9 */ /* 0x000fe20000000a00 */
[----:B------:R-:W-:Y:S01]  /*4fe0*/  MOV R66, R68 ;  /* 0x0000004400427202 */ /* 0x000fe20000000f00 */
[----:B------:R-:W-:Y:S01]  /*4ff0*/  IMAD.MOV.U32 R41, RZ, RZ, R40 ;  /* 0x000000ffff297224 */ /* 0x000fe200078e0028 */
[----:B------:R-:W-:Y:S01]  /*5000*/  IADD3.X R42, RZ, ~R39, RZ, P0, !PT ;  /* 0x80000027ff2a7210 */ /* 0x000fe200007fe4ff */
[----:B------:R-:W-:Y:S01]  /*5010*/  IMAD.U32 R39, RZ, RZ, UR5 ;  /* 0x00000005ff277e24 */ /* 0x000fe2000f8e00ff */
[----:B------:R-:W-:-:S05]  /*5020*/  MOV R5, UR4 ;  /* 0x0000000400057c02 */ /* 0x000fca0008000f00 */
[-C--:B------:R-:W-:Y:S02]  /*5030*/  IMAD R42, R42, R5.reuse, RZ ;  /* 0x000000052a2a7224 */ /* 0x080fe400078e02ff */
[----:B------:R-:W-:-:S04]  /*5040*/  IMAD.WIDE.U32 R66, R38, R5, R66 ;  /* 0x0000000526427225 */ /* 0x000fc800078e0042 */
[----:B------:R-:W-:Y:S01]  /*5050*/  IMAD R42, R38, R39, R42 ;  /* 0x00000027262a7224 */ /* 0x000fe200078e022a */
[----:B------:R-:W-:-:S04]  /*5060*/  MOV R38, R66 ;  /* 0x0000004200267202 */ /* 0x000fc80000000f00 */
[----:B------:R-:W-:Y:S01]  /*5070*/  IADD3 R40, R67, R42, RZ ;  /* 0x0000002a43287210 */ /* 0x000fe20007ffe0ff */
[----:B------:R-:W-:Y:S05]  /*5080*/  BRA `(.L_x_38) ;  /* 0x0000000000587947 */ /* 0x000fea0003800000 */
.L_x_37:
[----:B------:R-:W-:Y:S02]  /*5090*/  ULDC UR4, c[0x0][0x2f0] ;  /* 0x0000bc0000047ab9 */ /* 0x000fe40000000800 */
[----:B------:R-:W-:-:S04]  /*50a0*/  MOV R5, UR4 ;  /* 0x0000000400057c02 */ /* 0x000fc80008000f00 */
[----:B------:R-:W1:Y:S01]  /*50b0*/  I2F.U32.RP R42, R5 ;  /* 0x00000005002a7306 */ /* 0x000e620000209000 */
[----:B------:R-:W-:-:S07]  /*50c0*/  ISETP.NE.U32.AND P0, PT, R5, RZ, PT ;  /* 0x000000ff0500720c */ /* 0x000fce0003f05070 */
[----:B-1----:R-:W1:Y:S02]  /*50d0*/  MUFU.RCP R40, R42 ;  /* 0x0000002a00287308 */ /* 0x002e640000001000 */
[----:B-1----:R-:W-:-:S06]  /*50e0*/  IADD3 R40, R40, 0xffffffe, RZ ;  /* 0x0ffffffe28287810 */ /* 0x002fcc0007ffe0ff */
[----:B------:R-:W1:Y:S02]  /*50f0*/  F2I.FTZ.U32.TRUNC.NTZ R41, R40 ;  /* 0x0000002800297305 */ /* 0x000e64000021f000 */
[----:B-1----:R-:W-:Y:S01]  /*5100*/  IMAD R38, R41, R5, RZ ;  /* 0x0000000529267224 */ /* 0x002fe200078e02ff */
[----:B------:R-:W-:-:S03]  /*5110*/  MOV R40, RZ ;  /* 0x000000ff00287202 */ /* 0x000fc60000000f00 */
[----:B------:R-:W-:-:S04]  /*5120*/  IMAD.MOV R38, RZ, RZ, -R38 ;  /* 0x000000ffff267224 */ /* 0x000fc800078e0a26 */
        /* <DEDUP_REMOVED lines=9> */
[----:B------:R-:W-:-:S05]  /*51c0*/  @!P0 LOP3.LUT R41, RZ, R5, RZ, 0x33, !PT ;  /* 0x00000005ff298212 */ /* 0x000fca00078e33ff */
[----:B------:R-:W-:-:S04]  /*51d0*/  IMAD.MOV R38, RZ, RZ, -R41 ;  /* 0x000000ffff267224 */ /* 0x000fc800078e0a29 */
[----:B------:R-:W-:Y:S02]  /*51e0*/  IMAD R38, R5, R38, R68 ;  /* 0x0000002605267224 */ /* 0x000fe400078e0244 */
.L_x_38:
[----:B------:R-:W-:Y:S05]  /*51f0*/  BSYNC B0 ;  /* 0x0000000000007941 */ /* 0x000fea0003800000 */
.L_x_36:
[----:B------:R-:W-:Y:S01]  /*5200*/  ULDC.64 UR4, c[0x0][0x210] ;  /* 0x0000840000047ab9 */ /* 0x000fe20000000a00 */
[----:B------:R-:W-:Y:S01]  /*5210*/  PLOP3.LUT P4, PT, PT, PT, PT, 0x8, 0x0 ;  /* 0x000000000000781c */ /* 0x000fe20003f8e170 */
[----:B------:R-:W-:Y:S01]  /*5220*/  BSSY B0, `(.L_x_39) ;  /* 0x0000037000007945 */ /* 0x000fe20003800000 */
[----:B------:R-:W-:-:S04]  /*5230*/  ISETP.GE.AND P0, PT, R61, UR5, PT ;  /* 0x000000053d007c0c */ /* 0x000fc8000bf06270 */
[----:B------:R-:W-:Y:S01]  /*5240*/  ISETP.GE.OR P2, PT, R36, UR4, P0 ;  /* 0x0000000424007c0c */ /* 0x000fe20008746670 */
[----:B------:R-:W-:-:S12]  /*5250*/  ULDC.64 UR4, c[0x0][0x2f8] ;  /* 0x0000be0000047ab9 */ /* 0x000fd80000000a00 */
[--C-:B------:R-:W-:Y:S02]  /*5260*/  @!P2 SHF.R.U64 R38, R38, 0x3, R40.reuse ;  /* 0x000000032626a819 */ /* 0x100fe40000001228 */
[----:B------:R-:W-:Y:S02]  /*5270*/  @!P2 SHF.R.U32.HI R40, RZ, 0x3, R40 ;  /* 0x00000003ff28a819 */ /* 0x000fe40000011628 */
[----:B------:R-:W-:Y:S02]  /*5280*/  @!P2 SHF.R.S32.HI R43, RZ, 0x1f, R41 ;  /* 0x0000001fff2ba819 */ /* 0x000fe40000011429 */
[----:B------:R-:W-:-:S04]  /*5290*/  @!P2 ISETP.GE.U32.AND P3, PT, R41, R38, PT ;  /* 0x000000262900a20c */ /* 0x000fc80003f66070 */
[----:B------:R-:W-:Y:S02]  /*52a0*/  @!P2 ISETP.GE.U32.AND.EX P4, PT, R43, R40, !P5, P3 ;  /* 0x000000282b00a20c */ /* 0x000fe40006f86130 */
[----:B------:R-:W-:-:S04]  /*52b0*/  IADD3 R50, P2, R64, UR4, RZ ;  /* 0x0000000440327c10 */ /* 0x000fc8000ff5e0ff */
[----:B------:R-:W-:Y:S02]  /*52c0*/  IADD3.X R51, R65, UR5, RZ, P2, !PT ;  /* 0x0000000541337c10 */ /* 0x000fe400097fe4ff */
[----:B------:R-:W-:-:S05]  /*52d0*/  IADD3 R66, P2, -R20, R50, RZ ;  /* 0x0000003214427210 */ /* 0x000fca0007f5e1ff */
[----:B------:R-:W-:Y:S01]  /*52e0*/  IMAD.X R67, R51, 0x1, ~R21, P2 ;  /* 0x0000000133437824 */ /* 0x000fe200010e0e15 */
[----:B------:R1:W-:Y:S04]  /*52f0*/  @P4 STG.E.64 desc[UR20][R64.64], R70 ;  /* 0x0000004640004986 */ /* 0x0003e8000c101b14 */
        /* <DEDUP_REMOVED lines=9> */
[----:B-1---5:R-:W-:Y:S05]  /*5390*/  CALL.REL.NOINC `($__internal_0_$__cuda_sm20_div_u64) ;  /* 0x0000004c00b07944 */ /* 0x022fea0003c00000 */
[----:B------:R-:W-:Y:S01]  /*53a0*/  IADD3 R38, P2, RZ, -R40, RZ ;  /* 0x80000028ff267210 */ /* 0x000fe20007f5e0ff */
[----:B------:R-:W-:Y:S02]  /*53b0*/  ULDC.64 UR4, c[0x0][0x2f0] ;  /* 0x0000bc0000047ab9 */ /* 0x000fe40000000a00 */
[----:B------:R-:W-:Y:S02]  /*53c0*/  MOV R5, UR4 ;  /* 0x0000000400057c02 */ /* 0x000fe40008000f00 */
[----:B------:R-:W-:Y:S02]  /*53d0*/  IADD3.X R42, RZ, ~R39, RZ, P2, !PT ;  /* 0x80000027ff2a7210 */ /* 0x000fe400017fe4ff */
[----:B------:R-:W-:Y:S01]  /*53e0*/  MOV R39, UR5 ;  /* 0x0000000500277c02 */ /* 0x000fe20008000f00 */
[----:B------:R-:W-:-:S04]  /*53f0*/  IMAD.WIDE.U32 R66, R38, R5, R66 ;  /* 0x0000000526427225 */ /* 0x000fc800078e0042 */
[----:B------:R-:W-:-:S04]  /*5400*/  IMAD R41, R42, R5, RZ ;  /* 0x000000052a297224 */ /* 0x000fc800078e02ff */
[----:B------:R-:W-:Y:S01]  /*5410*/  IMAD R38, R38, R39, R41 ;  /* 0x0000002726267224 */ /* 0x000fe200078e0229 */
[----:B------:R-:W-:-:S04]  /*5420*/  MOV R41, R40 ;  /* 0x0000002800297202 */ /* 0x000fc80000000f00 */
[----:B------:R-:W-:Y:S01]  /*5430*/  IADD3 R40, R38, R67, RZ ;  /* 0x0000004326287210 */ /* 0x000fe20007ffe0ff */
[----:B------:R-:W-:Y:S05]  /*5440*/  BRA `(.L_x_41) ;  /* 0x0000000000507947 */ /* 0x000fea0003800000 */
.L_x_40:
[----:B------:R-:W2:Y:S01]  /*5450*/  I2F.U32.RP R42, R5 ;  /* 0x00000005002a7306 */ /* 0x000ea20000209000 */
[----:B------:R-:W-:-:S07]  /*5460*/  ISETP.NE.U32.AND P2, PT, R5, RZ, PT ;  /* 0x000000ff0500720c */ /* 0x000fce0003f45070 */
[----:B--2---:R-:W2:Y:S02]  /*5470*/  MUFU.RCP R40, R42 ;  /* 0x0000002a00287308 */ /* 0x004ea40000001000 */
[----:B--2---:R-:W-:-:S06]  /*5480*/  IADD3 R40, R40, 0xffffffe, RZ ;  /* 0x0ffffffe28287810 */ /* 0x004fcc0007ffe0ff */
[----:B------:R-:W2:Y:S02]  /*5490*/  F2I.FTZ.U32.TRUNC.NTZ R41, R40 ;  /* 0x0000002800297305 */ /* 0x000ea4000021f000 */
[----:B--2---:R-:W-:Y:S01]  /*54a0*/  IMAD.MOV R38, RZ, RZ, -R41 ;  /* 0x000000ffff267224 */ /* 0x004fe200078e0a29 */
        /* <DEDUP_REMOVED lines=14> */
.L_x_41:
[----:B------:R-:W-:Y:S05]  /*5590*/  BSYNC B0 ;  /* 0x0000000000007941 */ /* 0x000fea0003800000 */
.L_x_39:
[----:B------:R-:W-:Y:S01]  /*55a0*/  VIADD R38, R36, 0x1 ;  /* 0x0000000124267836 */ /* 0x000fe20000000000 */
[----:B------:R-:W-:Y:S01]  /*55b0*/  ULDC UR4, c[0x0][0x210] ;  /* 0x0000840000047ab9 */ /* 0x000fe20000000800 */
[----:B------:R-:W-:Y:S01]  /*55c0*/  PLOP3.LUT P4, PT, PT, PT, PT, 0x8, 0x0 ;  /* 0x000000000000781c */ /* 0x000fe20003f8e170 */
[----:B------:R-:W-:Y:S02]  /*55d0*/  BSSY B0, `(.L_x_42) ;  /* 0x0000037000007945 */ /* 0x000fe40003800000 */
        /* <DEDUP_REMOVED lines=21> */
[----:B-12--5:R-:W-:Y:S05]  /*5730*/  CALL.REL.NOINC `($__internal_0_$__cuda_sm20_div_u64) ;  /* 0x0000004800c87944 */ /* 0x026fea0003c00000 */
[----:B------:R-:W-:Y:S01]  /*5740*/  IADD3 R10, P2, RZ, -R40, RZ ;  /* 0x80000028ff0a7210 */ /* 0x000fe20007f5e0ff */
[----:B------:R-:W-:Y:S02]  /*5750*/  ULDC.64 UR4, c[0x0][0x2f0] ;  /* 0x0000bc0000047ab9 */ /* 0x000fe40000000a00 */
[----:B------:R-:W-:Y:S02]  /*5760*/  MOV R5, UR4 ;  /* 0x0000000400057c02 */ /* 0x000fe40008000f00 */
[----:B------:R-:W-:Y:S02]  /*5770*/  IADD3.X R38, RZ, ~R39, RZ, P2, !PT ;  /* 0x80000027ff267210 */ /* 0x000fe400017fe4ff */
[----:B------:R-:W-:Y:S01]  /*5780*/  MOV R39, UR5 ;  /* 0x0000000500277c02 */ /* 0x000fe20008000f00 */
[----:B------:R-:W-:-:S04]  /*5790*/  IMAD.WIDE.U32 R68, R10, R5, R68 ;  /* 0x000000050a447225 */ /* 0x000fc800078e0044 */
[----:B------:R-:W-:Y:S01]  /*57a0*/  IMAD R11, R38, R5, RZ ;  /* 0x00000005260b7224 */ /* 0x000fe200078e02ff */
[----:B------:R-:W-:-:S03]  /*57b0*/  MOV R38, R40 ;  /* 0x0000002800267202 */ /* 0x000fc60000000f00 */
[----:B------:R-:W-:-:S05]  /*57c0*/  IMAD R11, R10, R39, R11 ;  /* 0x000000270a0b7224 */ /* 0x000fca00078e020b */
[----:B------:R-:W-:Y:S01]  /*57d0*/  IADD3 R11, R11, R69, RZ ;  /* 0x000000450b0b7210 */ /* 0x000fe20007ffe0ff */
[----:B------:R-:W-:Y:S05]  /*57e0*/  BRA `(.L_x_44) ;  /* 0x0000000000547947 */ /* 0x000fea0003800000 */
.L_x_43:
[----:B------:R-:W3:Y:S01]  /*57f0*/  I2F.U32.RP R41, R5 ;  /* 0x0000000500297306 */ /* 0x000ee20000209000 */
[----:B------:R-:W-:Y:S01]  /*5800*/  IMAD.MOV.U32 R42, RZ, RZ, RZ ;  /* 0x000000ffff2a7224 */ /* 0x000fe200078e00ff */
[----:B------:R-:W-:-:S06]  /*5810*/  ISETP.NE.U32.AND P2, PT, R5, RZ, PT ;  /* 0x000000ff0500720c */ /* 0x000fcc0003f45070 */
[----:B---3--:R-:W3:Y:S02]  /*5820*/  MUFU.RCP R40, R41 ;  /* 0x0000002900287308 */ /* 0x008ee40000001000 */
[----:B---3--:R-:W-:-:S06]  /*5830*/  IADD3 R40, R40, 0xffffffe, RZ ;  /* 0x0ffffffe28287810 */ /* 0x008fcc0007ffe0ff */
[----:B------:R-:W2:Y:S02]  /*5840*/  F2I.FTZ.U32.TRUNC.NTZ R43, R40 ;  /* 0x00000028002b7305 */ /* 0x000ea4000021f000 */
[----:B--2---:R-:W-:-:S05]  /*5850*/  IADD3 R10, RZ, -R43, RZ ;  /* 0x8000002bff0a7210 */ /* 0x004fca0007ffe0ff */
[----:B------:R-:W-:-:S04]  /*5860*/  IMAD R10, R10, R5, RZ ;  /* 0x000000050a0a7224 */ /* 0x000fc800078e02ff */
[----:B------:R-:W-:-:S06]  /*5870*/  IMAD.HI.U32 R11, R43, R10, R42 ;  /* 0x0000000a2b0b7227 */ /* 0x000fcc00078e002a */
[----:B------:R-:W-:-:S04]  /*5880*/  IMAD.HI.U32 R38, R11, R68, RZ ;  /* 0x000000440b267227 */ /* 0x000fc800078e00ff */
[----:B------:R-:W-:Y:S01]  /*5890*/  IMAD.MOV.U32 R11, RZ, RZ, RZ ;  /* 0x000000ffff0b7224 */ /* 0x000fe200078e00ff */
[----:B------:R-:W-:-:S05]  /*58a0*/  IADD3 R10, -R38, RZ, RZ ;  /* 0x000000ff260a7210 */ /* 0x000fca0007ffe1ff */
[----:B------:R-:W-:-:S05]  /*58b0*/  IMAD R10, R5, R10, R68 ;  /* 0x0000000a050a7224 */ /* 0x000fca00078e0244 */
[----:B------:R-:W-:-:S13]  /*58c0*/  ISETP.GE.U32.AND P4, PT, R10, R5, PT ;  /* 0x000000050a00720c */ /* 0x000fda0003f86070 */
[----:B------:R-:W-:Y:S01]  /*58d0*/  @P4 IMAD.IADD R10, R10, 0x1, -R5 ;  /* 0x000000010a0a4824 */ /* 0x000fe200078e0a05 */
[----:B------:R-:W-:-:S04]  /*58e0*/  @P4 IADD3 R38, R38, 0x1, RZ ;  /* 0x0000000126264810 */ /* 0x000fc80007ffe0ff */
[----:B------:R-:W-:-:S13]  /*58f0*/  ISETP.GE.U32.AND P3, PT, R10, R5, PT ;  /* 0x000000050a00720c */ /* 0x000fda0003f66070 */
[----:B------:R-:W-:Y:S01]  /*5900*/  @P3 VIADD R38, R38, 0x1 ;  /* 0x0000000126263836 */ /* 0x000fe20000000000 */
[----:B------:R-:W-:-:S04]  /*5910*/  @!P2 LOP3.LUT R38, RZ, R5, RZ, 0x33, !PT ;  /* 0x00000005ff26a212 */ /* 0x000fc800078e33ff */
[----:B------:R-:W-:-:S05]  /*5920*/  IADD3 R10, -R38, RZ, RZ ;  /* 0x000000ff260a7210 */ /* 0x000fca0007ffe1ff */
[----:B------:R-:W-:Y:S02]  /*5930*/  IMAD R68, R5, R10, R68 ;  /* 0x0000000a05447224 */ /* 0x000fe400078e0244 */
.L_x_44:
[----:B------:R-:W-:Y:S05]  /*5940*/  BSYNC B0 ;  /* 0x0000000000007941 */ /* 0x000fea0003800000 */
.L_x_42:
        /* <DEDUP_REMOVED lines=26> */
[-C--:B------:R-:W-:Y:S01]  /*5af0*/  IADD3 R5, P2, RZ, -R40.reuse, RZ ;  /* 0x80000028ff057210 */ /* 0x080fe20007f5e0ff */
[----:B------:R-:W-:Y:S01]  /*5b00*/  ULDC.64 UR4, c[0x0][0x2f0] ;  /* 0x0000bc0000047ab9 */ /* 0x000fe20000000a00 */
[----:B------:R-:W-:Y:S02]  /*5b10*/  MOV R38, R40 ;  /* 0x0000002800267202 */ /* 0x000fe40000000f00 */
[----:B------:R-:W-:Y:S01]  /*5b20*/  IADD3.X R8, RZ, ~R39, RZ, P2, !PT ;  /* 0x80000027ff087210 */ /* 0x000fe200017fe4ff */
[----:B------:R-:W-:-:S04]  /*5b30*/  IMAD.WIDE.U32 R50, R5, UR4, R50 ;  /* 0x0000000405327c25 */ /* 0x000fc8000f8e0032 */
[----:B------:R-:W-:-:S04]  /*5b40*/  IMAD R8, R8, UR4, RZ ;  /* 0x0000000408087c24 */ /* 0x000fc8000f8e02ff */
[----:B------:R-:W-:Y:S01]  /*5b50*/  IMAD R5, R5, UR5, R8 ;  /* 0x0000000505057c24 */ /* 0x000fe2000f8e0208 */
[----:B------:R-:W-:-:S04]  /*5b60*/  MOV R8, R50 ;  /* 0x0000003200087202 */ /* 0x000fc80000000f00 */
[----:B------:R-:W-:Y:S01]  /*5b70*/  IADD3 R9, R5, R51, RZ ;  /* 0x0000003305097210 */ /* 0x000fe20007ffe0ff */
[----:B------:R-:W-:Y:S05]  /*5b80*/  BRA `(.L_x_47) ;  /* 0x0000000000547947 */ /* 0x000fea0003800000 */
.L_x_46:
        /* <DEDUP_REMOVED lines=21> */
.L_x_47:
[----:B------:R-:W-:Y:S05]  /*5ce0*/  BSYNC B0 ;  /* 0x0000000000007941 */ /* 0x000fea0003800000 */
.L_x_45:
        /* <DEDUP_REMOVED lines=8> */
[----:B------:R-:W-:-:S13]  /*5d70*/  @!P0 ISETP.GE.U32.AND.EX P3, PT, R8, R9, !P5, P2 ;  /* 0x000000090800820c */ /* 0x000fda0006f66120 */
[----:B------:R-:W-:Y:S05]  /*5d80*/  @!P3 BRA `(.L_x_48) ;  /* 0x00000000005cb947 */ /* 0x000fea0003800000 */
[----:B------:R2:W-:Y:S01]  /*5d90*/  STG.E.64 desc[UR20][R10.64], R6 ;  /* 0x000000060a007986 */ /* 0x0005e2000c101b14 */
[----:B------:R-:W-:Y:S05]  /*5da0*/  BRA `(.L_x_48) ;  /* 0x0000000000547947 */ /* 0x000fea0003800000 */
.L_x_35:
[----:B------:R-:W-:Y:S01]  /*5db0*/  ULDC UR4, c[0x0][0x214] ;  /* 0x0000850000047ab9 */ /* 0x000fe20000000800 */
[----:B------:R-:W-:Y:S01]  /*5dc0*/  VIADD R5, R36, 0x1 ;  /* 0x0000000124057836 */ /* 0x000fe20000000000 */
[----:B------:R-:W-:Y:S01]  /*5dd0*/  ISETP.GE.AND P0, PT, R61, UR4, PT ;  /* 0x000000043d007c0c */ /* 0x000fe2000bf06270 */
[----:B------:R-:W-:Y:S02]  /*5de0*/  ULDC.64 UR4, c[0x0][0x2f8] ;  /* 0x0000be0000047ab9 */ /* 0x000fe40000000a00 */
[----:B------:R-:W-:Y:S02]  /*5df0*/  IADD3 R40, P4, R64, UR4, RZ ;  /* 0x0000000440287c10 */ /* 0x000fe4000ff9e0ff */
[C---:B------:R-:W-:Y:S02]  /*5e00*/  ISETP.LT.AND P2, PT, R36.reuse, UR6, !P0 ;  /* 0x0000000624007c0c */ /* 0x040fe4000c741270 */
[----:B------:R-:W-:Y:S01]  /*5e10*/  ISETP.LT.AND P3, PT, R5, UR6, !P0 ;  /* 0x0000000605007c0c */ /* 0x000fe2000c761270 */
[----:B------:R-:W-:Y:S01]  /*5e20*/  VIADD R5, R36, 0x2 ;  /* 0x0000000224057836 */ /* 0x000fe20000000000 */
[----:B------:R-:W-:-:S02]  /*5e30*/  IADD3.X R41, R65, UR5, RZ, P4, !PT ;  /* 0x0000000541297c10 */ /* 0x000fc4000a7fe4ff */
[----:B------:R-:W-:-:S04]  /*5e40*/  IADD3 R44, P4, R40, UR4, RZ ;  /* 0x00000004282c7c10 */ /* 0x000fc8000ff9e0ff */
[----:B------:R-:W-:-:S03]  /*5e50*/  IADD3.X R45, R41, UR5, RZ, P4, !PT ;  /* 0x00000005292d7c10 */ /* 0x000fc6000a7fe4ff */
[----:B------:R-:W-:Y:S02]  /*5e60*/  @P2 IMAD.MOV.U32 R42, RZ, RZ, R64 ;  /* 0x000000ffff2a2224 */ /* 0x000fe400078e0040 */
[----:B------:R-:W-:-:S05]  /*5e70*/  @P2 IMAD.MOV.U32 R43, RZ, RZ, R65 ;  /* 0x000000ffff2b2224 */ /* 0x000fca00078e0041 */
[----:B------:R1:W-:Y:S01]  /*5e80*/  @P2 STG.E.64 desc[UR20][R42.64], R70 ;  /* 0x000000462a002986 */ /* 0x0003e2000c101b14 */
[----:B------:R-:W-:Y:S02]  /*5e90*/  ISETP.LT.AND P2, PT, R5, UR6, !P0 ;  /* 0x0000000605007c0c */ /* 0x000fe4000c741270 */
[----:B------:R-:W-:Y:S01]  /*5ea0*/  ISETP.LT.AND P0, PT, R38, UR6, !P0 ;  /* 0x0000000626007c0c */ /* 0x000fe2000c701270 */
[----:B------:R1:W-:Y:S01]  /*5eb0*/  @P3 STG.E.64 desc[UR20][R40.64], R10 ;  /* 0x0000000a28003986 */ /* 0x0003e2000c101b14 */
[----:B------:R-:W-:-:S04]  /*5ec0*/  IADD3 R38, P4, R44, UR4, RZ ;  /* 0x000000042c267c10 */ /* 0x000fc8000ff9e0ff */
[----:B------:R-:W-:-:S05]  /*5ed0*/  IADD3.X R39, R45, UR5, RZ, P4, !PT ;  /* 0x000000052d277c10 */ /* 0x000fca000a7fe4ff */
[----:B------:R1:W-:Y:S04]  /*5ee0*/  @P2 STG.E.64 desc[UR20][R44.64], R8 ;  /* 0x000000082c002986 */ /* 0x0003e8000c101b14 */
[----:B------:R1:W-:Y:S02]  /*5ef0*/  @P0 STG.E.64 desc[UR20][R38.64], R6 ;  /* 0x0000000626000986 */ /* 0x0003e4000c101b14 */
.L_x_48:
[----:B------:R-:W-:Y:S05]  /*5f00*/  BSYNC B1 ;  /* 0x0000000000017941 */ /* 0x000fea0003800000 */
.L_x_34:
[----:B------:R-:W-:Y:S01]  /*5f10*/  ULDC.64 UR4, c[0x0][0x310] ;  /* 0x0000c40000047ab9 */ /* 0x000fe20000000a00 */
[----:B------:R-:W-:Y:S01]  /*5f20*/  BSSY B1, `(.L_x_49) ;  /* 0x00000ec000017945 */ /* 0x000fe20003800000 */
[----:B-12---:R-:W-:-:S04]  /*5f30*/  IADD3 R6, P0, R64, UR4, RZ ;  /* 0x0000000440067c10 */ /* 0x006fc8000ff1e0ff */
[----:B------:R-:W-:Y:S01]  /*5f40*/  IADD3.X R7, R65, UR5, RZ, P0, !PT ;  /* 0x0000000541077c10 */ /* 0x000fe200087fe4ff */
[----:B------:R-:W-:Y:S08]  /*5f50*/  @P1 BRA `(.L_x_50) ;  /* 0x0000000c00541947 */ /* 0x000ff00003800000 */
        /* <DEDUP_REMOVED lines=11> */
[----:B-----5:R-:W-:Y:S05]  /*6010*/  CALL.REL.NOINC `($__internal_0_$__cuda_sm20_div_u64) ;  /* 0x0000004000907944 */ /* 0x020fea0003c00000 */
[----:B------:R-:W-:-:S04]  /*6020*/  IADD3 R5, P0, RZ, -R40, RZ ;  /* 0x80000028ff057210 */ /* 0x000fc80007f1e0ff */
[----:B------:R-:W-:Y:S01]  /*6030*/  IADD3.X R39, RZ, ~R39, RZ, P0, !PT ;  /* 0x80000027ff277210 */ /* 0x000fe200007fe4ff */
[----:B------:R-:W-:-:S04]  /*6040*/  IMAD.WIDE.U32 R8, R34, R5, R8 ;  /* 0x0000000522087225 */ /* 0x000fc800078e0008 */
[----:B------:R-:W-:-:S04]  /*6050*/  IMAD R10, R39, R34, RZ ;  /* 0x00000022270a7224 */ /* 0x000fc800078e02ff */
[----:B------:R-:W-:Y:S01]  /*6060*/  IMAD R5, R0, R5, R10 ;  /* 0x0000000500057224 */ /* 0x000fe200078e020a */
[----:B------:R-:W-:-:S04]  /*6070*/  MOV R10, R40 ;  /* 0x00000028000a7202 */ /* 0x000fc80000000f00 */
[----:B------:R-:W-:Y:S01]  /*6080*/  IADD3 R9, R5, R9, RZ ;  /* 0x0000000905097210 */ /* 0x000fe20007ffe0ff */
[----:B------:R-:W-:Y:S05]  /*6090*/  BRA `(.L_x_53) ;  /* 0x0000000000547947 */ /* 0x000fea0003800000 */
.L_x_52:
[----:B------:R-:W1:Y:S01]  /*60a0*/  I2F.U32.RP R11, R34 ;  /* 0x00000022000b7306 */ /* 0x000e620000209000 */
[----:B------:R-:W-:Y:S01]  /*60b0*/  IMAD.MOV.U32 R38, RZ, RZ, RZ ;  /* 0x000000ffff267224 */ /* 0x000fe200078e00ff */
[----:B------:R-:W-:-:S06]  /*60c0*/  ISETP.NE.U32.AND P0, PT, R34, RZ, PT ;  /* 0x000000ff2200720c */ /* 0x000fcc0003f05070 */
[----:B-1----:R-:W1:Y:S02]  /*60d0*/  MUFU.RCP R9, R11 ;  /* 0x0000000b00097308 */ /* 0x002e640000001000 */
[----:B-1----:R-:W-:-:S06]  /*60e0*/  IADD3 R9, R9, 0xffffffe, RZ ;  /* 0x0ffffffe09097810 */ /* 0x002fcc0007ffe0ff */
[----:B------:R-:W1:Y:S02]  /*60f0*/  F2I.FTZ.U32.TRUNC.NTZ R39, R9 ;  /* 0x0000000900277305 */ /* 0x000e64000021f000 */
[----:B-1----:R-:W-:Y:S01]  /*6100*/  IADD3 R5, RZ, -R39, RZ ;  /* 0x80000027ff057210 */ /* 0x002fe20007ffe0ff */
[----:B------:R-:W-:-:S04]  /*6110*/  IMAD.MOV.U32 R9, RZ, RZ, RZ ;  /* 0x000000ffff097224 */ /* 0x000fc800078e00ff */
        /* <DEDUP_REMOVED lines=13> */
.L_x_53:
[----:B------:R-:W-:Y:S05]  /*61f0*/  BSYNC B0 ;  /* 0x0000000000007941 */ /* 0x000fea0003800000 */
.L_x_51:
[----:B------:R-:W-:Y:S01]  /*6200*/  ULDC.64 UR4, c[0x0][0x210] ;  /* 0x0000840000047ab9 */ /* 0x000fe20000000a00 */
[--C-:B------:R-:W-:Y:S02]  /*6210*/  SHF.R.U64 R5, R8, 0x3, R9.reuse ;  /* 0x0000000308057819 */ /* 0x100fe40000001209 */
[----:B------:R-:W-:Y:S02]  /*6220*/  ISETP.GE.AND P0, PT, R61, UR5, PT ;  /* 0x000000053d007c0c */ /* 0x000fe4000bf06270 */
[----:B------:R-:W-:Y:S02]  /*6230*/  ISETP.GE.U32.AND P2, PT, R10, R5, PT ;  /* 0x000000050a00720c */ /* 0x000fe40003f46070 */
[----:B------:R-:W-:Y:S02]  /*6240*/  SHF.R.U32.HI R9, RZ, 0x3, R9 ;  /* 0x00000003ff097819 */ /* 0x000fe40000011609 */
[----:B------:R-:W-:Y:S02]  /*6250*/  ISETP.LT.AND P3, PT, R4, UR4, !P0 ;  /* 0x0000000404007c0c */ /* 0x000fe4000c761270 */
[----:B------:R-:W-:-:S04]  /*6260*/  SHF.R.S32.HI R10, RZ, 0x1f, R10 ;  /* 0x0000001fff0a7819 */ /* 0x000fc8000001140a */
[----:B------:R-:W-:-:S13]  /*6270*/  ISETP.GE.U32.AND.EX P2, PT, R10, R9, P3, P2 ;  /* 0x000000090a00720c */ /* 0x000fda0001f46120 */
[----:B------:R1:W4:Y:S01]  /*6280*/  @P2 LDG.E.LTC128B.64 R32, desc[UR20][R24.64] ;  /* 0x0000001418202981 */ /* 0x000322000c1e1b20 */
[----:B------:R-:W-:Y:S01]  /*6290*/  IADD3 R10, P2, R22, R24, RZ ;  /* 0x00000018160a7210 */ /* 0x000fe20007f5e0ff */
[----:B------:R-:W-:Y:S04]  /*62a0*/  BSSY B0, `(.L_x_54) ;  /* 0x000002a000007945 */ /* 0x000fe80003800000 */
[----:B------:R-:W-:Y:S01]  /*62b0*/  IMAD.X R11, R23, 0x1, R25, P2 ;  /* 0x00000001170b7824 */ /* 0x000fe200010e0619 */
        /* <DEDUP_REMOVED lines=19> */
.L_x_55:
        /* <DEDUP_REMOVED lines=21> */
.L_x_56:
[----:B------:R-:W-:Y:S05]  /*6540*/  BSYNC B0 ;  /* 0x0000000000007941 */ /* 0x000fea0003800000 */
.L_x_54:
[--C-:B------:R-:W-:Y:S01]  /*6550*/  SHF.R.U64 R5, R8, 0x3, R9.reuse ;  /* 0x0000000308057819 */ /* 0x100fe20000001209 */
[----:B------:R-:W-:Y:S01]  /*6560*/  VIADD R8, R36, 0x9 ;  /* 0x0000000924087836 */ /* 0x000fe20000000000 */
[----:B------:R-:W-:Y:S01]  /*6570*/  ULDC UR4, c[0x0][0x210] ;  /* 0x0000840000047ab9 */ /* 0x000fe20000000800 */
[----:B------:R-:W-:Y:S02]  /*6580*/  SHF.R.U32.HI R9, RZ, 0x3, R9 ;  /* 0x00000003ff097819 */ /* 0x000fe40000011609 */
[----:B------:R-:W-:Y:S02]  /*6590*/  ISETP.GE.U32.AND P2, PT, R24, R5, PT ;  /* 0x000000051800720c */ /* 0x000fe40003f46070 */
        /* <DEDUP_REMOVED lines=18> */
[-C--:B------:R-:W-:Y:S02]  /*66c0*/  IADD3 R5, P2, RZ, -R40.reuse, RZ ;  /* 0x80000028ff057210 */ /* 0x080fe40007f5e0ff */
[----:B------:R-:W-:Y:S02]  /*66d0*/  MOV R11, R40 ;  /* 0x00000028000b7202 */ /* 0x000fe40000000f00 */
[----:B------:R-:W-:Y:S01]  /*66e0*/  IADD3.X R39, RZ, ~R39, RZ, P2, !PT ;  /* 0x80000027ff277210 */ /* 0x000fe200017fe4ff */
[----:B------:R-:W-:-:S04]  /*66f0*/  IMAD.WIDE.U32 R24, R34, R5, R24 ;  /* 0x0000000522187225 */ /* 0x000fc800078e0018 */
[----:B------:R-:W-:-:S04]  /*6700*/  IMAD R10, R39, R34, RZ ;  /* 0x00000022270a7224 */ /* 0x000fc800078e02ff */
[----:B------:R-:W-:Y:S01]  /*6710*/  IMAD R10, R0, R5, R10 ;  /* 0x00000005000a7224 */ /* 0x000fe200078e020a */
[----:B------:R-:W-:-:S04]  /*6720*/  MOV R5, R24 ;  /* 0x0000001800057202 */ /* 0x000fc80000000f00 */
[----:B------:R-:W-:Y:S01]  /*6730*/  IADD3 R10, R10, R25, RZ ;  /* 0x000000190a0a7210 */ /* 0x000fe20007ffe0ff */
[----:B------:R-:W-:Y:S05]  /*6740*/  BRA `(.L_x_59) ;  /* 0x0000000000507947 */ /* 0x000fea0003800000 */
.L_x_58:
        /* <DEDUP_REMOVED lines=20> */
.L_x_59:
[----:B------:R-:W-:Y:S05]  /*6890*/  BSYNC B0 ;  /* 0x0000000000007941 */ /* 0x000fea0003800000 */
.L_x_57:
        /* <DEDUP_REMOVED lines=32> */
.L_x_61:
        /* <DEDUP_REMOVED lines=8> */
[----:B------:R-:W-:-:S04]  /*6b20*/  IMAD.HI.U32 R5, R11, R0, R10 ;  /* 0x000000000b057227 */ /* 0x000fc800078e000a */
[----:B------:R-:W-:Y:S02]  /*6b30*/  IMAD.MOV.U32 R0, RZ, RZ, RZ ;  /* 0x000000ffff007224 */ /* 0x000fe400078e00ff */
        /* <DEDUP_REMOVED lines=11> */
.L_x_62:
[----:B------:R-:W-:Y:S05]  /*6bf0*/  BSYNC B0 ;  /* 0x0000000000007941 */ /* 0x000fea0003800000 */
.L_x_60:
        /* <DEDUP_REMOVED lines=8> */
[----:B------:R-:W-:Y:S05]  /*6c80*/  @!P2 BRA `(.L_x_63) ;  /* 0x000000000054a947 */ /* 0x000fea0003800000 */
[----:B------:R2:W4:Y:S01]  /*6c90*/  LDG.E.LTC128B.64 R26, desc[UR20][R22.64] ;  /* 0x00000014161a7981 */ /* 0x000522000c1e1b20 */
[----:B------:R-:W-:Y:S05]  /*6ca0*/  BRA `(.L_x_63) ;  /* 0x00000000004c7947 */ /* 0x000fea0003800000 */
.L_x_50:
[----:B------:R-:W-:Y:S01]  /*6cb0*/  ULDC UR4, c[0x0][0x214] ;  /* 0x0000850000047ab9 */ /* 0x000fe20000000800 */
[----:B------:R-:W-:Y:S01]  /*6cc0*/  IADD3 R8, P0, R22, R24, RZ ;  /* 0x0000001816087210 */ /* 0x000fe20007f1e0ff */
[----:B------:R-:W-:Y:S01]  /*6cd0*/  VIADD R2, R36, 0x9 ;  /* 0x0000000924027836 */ /* 0x000fe20000000000 */
[----:B------:R-:W-:-:S04]  /*6ce0*/  ISETP.GE.AND P3, PT, R61, UR4, PT ;  /* 0x000000043d007c0c */ /* 0x000fc8000bf66270 */
[----:B------:R-:W-:Y:S01]  /*6cf0*/  ISETP.LT.AND P2, PT, R4, UR6, !P3 ;  /* 0x0000000604007c0c */ /* 0x000fe2000df41270 */
[----:B------:R-:W-:Y:S02]  /*6d00*/  VIADD R0, R36, 0xa ;  /* 0x0000000a24007836 */ /* 0x000fe40000000000 */
[----:B------:R-:W-:-:S03]  /*6d10*/  IMAD.X R9, R23, 0x1, R25, P0 ;  /* 0x0000000117097824 */ /* 0x000fc600000e0619 */
[----:B------:R-:W-:Y:S01]  /*6d20*/  ISETP.LT.AND P0, PT, R0, UR6, !P3 ;  /* 0x0000000600007c0c */ /* 0x000fe2000df01270 */
[----:B------:R-:W-:Y:S01]  /*6d30*/  VIADD R0, R36, 0xb ;  /* 0x0000000b24007836 */ /* 0x000fe20000000000 */
[----:B------:R-:W-:-:S05]  /*6d40*/  IADD3 R10, P4, R22, R8, RZ ;  /* 0x00000008160a7210 */ /* 0x000fca0007f9e0ff */
[----:B------:R1:W4:Y:S01]  /*6d50*/  @P2 LDG.E.LTC128B.64 R32, desc[UR20][R24.64] ;  /* 0x0000001418202981 */ /* 0x000322000c1e1b20 */
[----:B------:R-:W-:Y:S01]  /*6d60*/  ISETP.LT.AND P2, PT, R2, UR6, !P3 ;  /* 0x0000000602007c0c */ /* 0x000fe2000df41270 */
[C---:B------:R-:W-:Y:S01]  /*6d70*/  IMAD.X R11, R23.reuse, 0x1, R9, P4 ;  /* 0x00000001170b7824 */ /* 0x040fe200020e0609 */
[----:B------:R-:W-:Y:S02]  /*6d80*/  ISETP.LT.AND P3, PT, R0, UR6, !P3 ;  /* 0x0000000600007c0c */ /* 0x000fe4000df61270 */
[----:B------:R-:W-:Y:S02]  /*6d90*/  IADD3 R22, P4, R22, R10, RZ ;  /* 0x0000000a16167210 */ /* 0x000fe40007f9e0ff */
[----:B------:R1:W4:Y:S03]  /*6da0*/  @P0 LDG.E.LTC128B.64 R28, desc[UR20][R10.64] ;  /* 0x000000140a1c0981 */ /* 0x000326000c1e1b20 */
[----:B------:R-:W-:-:S04]  /*6db0*/  IMAD.X R23, R23, 0x1, R11, P4 ;  /* 0x0000000117177824 */ /* 0x000fc800020e060b */
[----:B------:R1:W4:Y:S04]  /*6dc0*/  @P2 LDG.E.LTC128B.64 R30, desc[UR20][R8.64] ;  /* 0x00000014081e2981 */ /* 0x000328000c1e1b20 */
[----:B------:R1:W4:Y:S02]  /*6dd0*/  @P3 LDG.E.LTC128B.64 R26, desc[UR20][R22.64] ;  /* 0x00000014161a3981 */ /* 0x000324000c1e1b20 */
.L_x_63:
[----:B------:R-:W-:Y:S05]  /*6de0*/  BSYNC B1 ;  /* 0x0000000000017941 */ /* 0x000fea0003800000 */
.L_x_49:
[----:B------:R-:W-:Y:S06]  /*6df0*/  BAR.SYNC.DEFER_BLOCKING 0x0 ;  /* 0x0000000000007b1d */ /* 0x000fec0000010000 */
[----:B-----5:R-:W-:Y:S04]  /*6e00*/  STS.128 [R37], R16 ;  /* 0x0000001025007388 */ /* 0x020fe80000000c00 */
[----:B------:R-:W-:Y:S01]  /*6e10*/  STS.128 [R37+0x40], R12 ;  /* 0x0000400c25007388 */ /* 0x000fe20000000c00 */
[----:B------:R-:W-:Y:S06]  /*6e20*/  BAR.SYNC.DEFER_BLOCKING 0x0 ;  /* 0x0000000000007b1d */ /* 0x000fec0000010000 */
[----:B------:R-:W3:Y:S04]  /*6e30*/  LDS.64 R2, [R35+UR8] ;  /* 0x0000000823027984 */ /* 0x000ee80008000a00 */
[----:B-1----:R-:W1:Y:S04]  /*6e40*/  LDS.64 R8, [R35+UR8+0x120] ;  /* 0x0001200823087984 */ /* 0x002e680008000a00 */
[----:B------:R-:W1:Y:S04]  /*6e50*/  LDS.64 R10, [R35+UR8+0x240] ;  /* 0x00024008230a7984 */ /* 0x000e680008000a00 */
[----:B--2---:R-:W2:Y:S01]  /*6e60*/  LDS.64 R22, [R35+UR8+0x360] ;  /* 0x0003600823167984 */ /* 0x004ea20008000a00 */
[----:B---3--:R-:W-:-:S02]  /*6e70*/  DMUL R2, R2, R62 ;  /* 0x0000003e02027228 */ /* 0x008fc40000000000 */
[-C--:B-1----:R-:W-:Y:S02]  /*6e80*/  DMUL R8, R8, R62.reuse ;  /* 0x0000003e08087228 */ /* 0x082fe40000000000 */
[----:B------:R-:W-:-:S04]  /*6e90*/  DMUL R10, R10, R62 ;  /* 0x0000003e0a0a7228 */ /* 0x000fc80000000000 */
[----:B----4-:R-:W-:Y:S02]  /*6ea0*/  DFMA R2, R32, R58, R2 ;  /* 0x0000003a2002722b */ /* 0x010fe40000000002 */
[----:B--2---:R-:W-:Y:S02]  /*6eb0*/  DMUL R62, R22, R62 ;  /* 0x0000003e163e7228 */ /* 0x004fe40000000000 */
[-C--:B------:R-:W-:Y:S02]  /*6ec0*/  DFMA R8, R30, R58.reuse, R8 ;  /* 0x0000003a1e08722b */ /* 0x080fe40000000008 */
[----:B------:R-:W-:-:S04]  /*6ed0*/  DFMA R10, R28, R58, R10 ;  /* 0x0000003a1c0a722b */ /* 0x000fc8000000000a */
[----:B------:R-:W-:Y:S01]  /*6ee0*/  DFMA R58, R26, R58, R62 ;  /* 0x0000003a1a3a722b */ /* 0x000fe2000000003e */
[----:B------:R-:W-:Y:S10]  /*6ef0*/  @P1 BRA `(.L_x_64) ;  /* 0x0000000c00b01947 */ /* 0x000ff40003800000 */
[----:B------:R-:W-:Y:S01]  /*6f00*/  IADD3 R12, P0, -R20, R6, RZ ;  /* 0x00000006140c7210 */ /* 0x000fe20007f1e1ff */
[----:B------:R-:W-:Y:S01]  /*6f10*/  ULDC UR4, c[0x0][0x2f4] ;  /* 0x0000bd0000047ab9 */ /* 0x000fe20000000800 */
[----:B------:R-:W-:Y:S01]  /*6f20*/  BSSY B0, `(.L_x_65) ;  /* 0x0000030000007945 */ /* 0x000fe20003800000 */
[----:B------:R-:W-:Y:S02]  /*6f30*/  IMAD.U32 R17, RZ, RZ, UR4 ;  /* 0x00000004ff117e24 */ /* 0x000fe4000f8e00ff */
[----:B------:R-:W-:-:S05]  /*6f40*/  IMAD.X R13, R7, 0x1, ~R21, P0 ;  /* 0x00000001070d7824 */ /* 0x000fca00000e0e15 */
        /* <DEDUP_REMOVED lines=9> */
[----:B------:R-:W-:Y:S05]  /*6fe0*/  CALL.REL.NOINC `($__internal_0_$__cuda_sm20_div_u64) ;  /* 0x00000030009c7944 */ /* 0x000fea0003c00000 */
[----:B------:R-:W-:Y:S01]  /*6ff0*/  IADD3 R0, P0, RZ, -R40, RZ ;  /* 0x80000028ff007210 */ /* 0x000fe20007f1e0ff */
[----:B------:R-:W-:Y:S02]  /*7000*/  ULDC.64 UR4, c[0x0][0x2f0] ;  /* 0x0000bc0000047ab9 */ /* 0x000fe40000000a00 */
[----:B------:R-:W-:Y:S02]  /*7010*/  MOV R15, UR4 ;  /* 0x00000004000f7c02 */ /* 0x000fe40008000f00 */
[----:B------:R-:W-:Y:S02]  /*7020*/  IADD3.X R14, RZ, ~R39, RZ, P0, !PT ;  /* 0x80000027ff0e7210 */ /* 0x000fe400007fe4ff */
[----:B------:R-:W-:Y:S01]  /*7030*/  MOV R17, UR5 ;  /* 0x0000000500117c02 */ /* 0x000fe20008000f00 */
[----:B------:R-:W-:-:S04]  /*7040*/  IMAD.WIDE.U32 R18, R0, R15, R12 ;  /* 0x0000000f00127225 */ /* 0x000fc800078e000c */
[----:B------:R-:W-:Y:S02]  /*7050*/  IMAD R5, R14, R15, RZ ;  /* 0x0000000f0e057224 */ /* 0x000fe400078e02ff */
[----:B------:R-:W-:Y:S02]  /*7060*/  IMAD.MOV.U32 R13, RZ, RZ, R40 ;  /* 0x000000ffff0d7224 */ /* 0x000fe400078e0028 */
[----:B------:R-:W-:Y:S01]  /*7070*/  IMAD R5, R0, R17, R5 ;  /* 0x0000001100057224 */ /* 0x000fe200078e0205 */
[----:B------:R-:W-:-:S03]  /*7080*/  MOV R0, R18 ;  /* 0x0000001200007202 */ /* 0x000fc60000000f00 */
[----:B------:R-:W-:Y:S01]  /*7090*/  IMAD.IADD R5, R5, 0x1, R19 ;  /* 0x0000000105057824 */ /* 0x000fe200078e0213 */
[----:B------:R-:W-:Y:S05]  /*70a0*/  BRA `(.L_x_67) ;  /* 0x00000000005c7947 */ /* 0x000fea0003800000 */
.L_x_66:
[----:B------:R-:W-:Y:S01]  /*70b0*/  ULDC UR4, c[0x0][0x2f0] ;  /* 0x0000bc0000047ab9 */ /* 0x000fe20000000800 */
[----:B------:R-:W-:Y:S01]  /*70c0*/  IMAD.MOV.U32 R18, RZ, RZ, RZ ;  /* 0x000000ffff127224 */ /* 0x000fe200078e00ff */
[----:B------:R-:W-:-:S04]  /*70d0*/  MOV R15, UR4 ;  /* 0x00000004000f7c02 */ /* 0x000fc80008000f00 */
[----:B------:R-:W1:Y:S01]  /*70e0*/  I2F.U32.RP R14, R15 ;  /* 0x0000000f000e7306 */ /* 0x000e620000209000 */
[----:B------:R-:W-:-:S07]  /*70f0*/  ISETP.NE.U32.AND P0, PT, R15, RZ, PT ;  /* 0x000000ff0f00720c */ /* 0x000fce0003f05070 */
[----:B-1----:R-:W1:Y:S02]  /*7100*/  MUFU.RCP R5, R14 ;  /* 0x0000000e00057308 */ /* 0x002e640000001000 */
[----:B-1----:R-:W-:-:S06]  /*7110*/  VIADD R5, R5, 0xffffffe ;  /* 0x0ffffffe05057836 */ /* 0x002fcc0000000000 */
[----:B------:R-:W1:Y:S02]  /*7120*/  F2I.FTZ.U32.TRUNC.NTZ R19, R5 ;  /* 0x0000000500137305 */ /* 0x000e64000021f000 */
[----:B-1----:R-:W-:Y:S01]  /*7130*/  IMAD R13, R19, R15, RZ ;  /* 0x0000000f130d7224 */ /* 0x002fe200078e02ff */
[----:B------:R-:W-:-:S04]  /*7140*/  MOV R5, RZ ;  /* 0x000000ff00057202 */ /* 0x000fc80000000f00 */
[----:B------:R-:W-:-:S05]  /*7150*/  IADD3 R13, -R13, RZ, RZ ;  /* 0x000000ff0d0d7210 */ /* 0x000fca0007ffe1ff */
        /* <DEDUP_REMOVED lines=12> */
.L_x_67:
[----:B------:R-:W-:Y:S05]  /*7220*/  BSYNC B0 ;  /* 0x0000000000007941 */ /* 0x000fea0003800000 */
.L_x_65:
        /* <DEDUP_REMOVED lines=25> */
[----:B-1----:R-:W-:Y:S05]  /*73c0*/  CALL.REL.NOINC `($__internal_0_$__cuda_sm20_div_u64) ;  /* 0x0000002c00a47944 */ /* 0x002fea0003c00000 */
[-C--:B------:R-:W-:Y:S01]  /*73d0*/  IADD3 R0, P1, RZ, -R40.reuse, RZ ;  /* 0x80000028ff007210 */ /* 0x080fe20007f3e0ff */
[----:B------:R-:W-:Y:S01]  /*73e0*/  ULDC.64 UR4, c[0x0][0x2f0] ;  /* 0x0000bc0000047ab9 */ /* 0x000fe20000000a00 */
[----:B------:R-:W-:Y:S02]  /*73f0*/  MOV R3, R40 ;  /* 0x0000002800037202 */ /* 0x000fe40000000f00 */
[----:B------:R-:W-:Y:S02]  /*7400*/  IADD3.X R2, RZ, ~R39, RZ, P1, !PT ;  /* 0x80000027ff027210 */ /* 0x000fe40000ffe4ff */
[----:B------:R-:W-:Y:S02]  /*7410*/  MOV R15, UR4 ;  /* 0x00000004000f7c02 */ /* 0x000fe40008000f00 */
[----:B------:R-:W-:-:S03]  /*7420*/  MOV R17, UR5 ;  /* 0x0000000500117c02 */ /* 0x000fc60008000f00 */
[-C--:B------:R-:W-:Y:S02]  /*7430*/  IMAD R2, R2, R15.reuse, RZ ;  /* 0x0000000f02027224 */ /* 0x080fe400078e02ff */
[----:B------:R-:W-:-:S04]  /*7440*/  IMAD.WIDE.U32 R12, R0, R15, R12 ;  /* 0x0000000f000c7225 */ /* 0x000fc800078e000c */
[----:B------:R-:W-:-:S05]  /*7450*/  IMAD R2, R0, R17, R2 ;  /* 0x0000001100027224 */ /* 0x000fca00078e0202 */
[----:B------:R-:W-:Y:S01]  /*7460*/  IADD3 R2, R2, R13, RZ ;  /* 0x0000000d02027210 */ /* 0x000fe20007ffe0ff */
[----:B------:R-:W-:Y:S05]  /*7470*/  BRA `(.L_x_70) ;  /* 0x0000000000507947 */ /* 0x000fea0003800000 */
.L_x_69:
[----:B-1----:R-:W1:Y:S01]  /*7480*/  I2F.U32.RP R6, R15 ;  /* 0x0000000f00067306 */ /* 0x002e620000209000 */
        /* <DEDUP_REMOVED lines=19> */
.L_x_70:
[----:B------:R-:W-:Y:S05]  /*75c0*/  BSYNC B0 ;  /* 0x0000000000007941 */ /* 0x000fea0003800000 */
.L_x_68:
        /* <DEDUP_REMOVED lines=37> */
.L_x_72:
        /* <DEDUP_REMOVED lines=20> */
.L_x_73:
[----:B------:R-:W-:Y:S05]  /*7960*/  BSYNC B0 ;  /* 0x0000000000007941 */ /* 0x000fea0003800000 */
.L_x_71:
        /* <DEDUP_REMOVED lines=26> */
[----:B------:R-:W-:Y:S01]  /*7b10*/  IADD3 R3, P1, RZ, -R40, RZ ;  /* 0x80000028ff037210 */ /* 0x000fe20007f3e0ff */
[----:B------:R-:W-:-:S03]  /*7b20*/  ULDC.64 UR4, c[0x0][0x2f0] ;  /* 0x0000bc0000047ab9 */ /* 0x000fc60000000a00 */
[----:B------:R-:W-:Y:S01]  /*7b30*/  IADD3.X R0, RZ, ~R39, RZ, P1, !PT ;  /* 0x80000027ff007210 */ /* 0x000fe20000ffe4ff */
[----:B------:R-:W-:-:S04]  /*7b40*/  IMAD.WIDE.U32 R20, R3, UR4, R20 ;  /* 0x0000000403147c25 */ /* 0x000fc8000f8e0014 */
[----:B------:R-:W-:Y:S01]  /*7b50*/  IMAD R0, R0, UR4, RZ ;  /* 0x0000000400007c24 */ /* 0x000fe2000f8e02ff */
[----:B------:R-:W-:-:S03]  /*7b60*/  MOV R15, R20 ;  /* 0x00000014000f7202 */ /* 0x000fc60000000f00 */
[----:B------:R-:W-:Y:S01]  /*7b70*/  IMAD R0, R3, UR5, R0 ;  /* 0x0000000503007c24 */ /* 0x000fe2000f8e0200 */
[----:B------:R-:W-:-:S04]  /*7b80*/  MOV R3, R40 ;  /* 0x0000002800037202 */ /* 0x000fc80000000f00 */
[----:B------:R-:W-:Y:S01]  /*7b90*/  IADD3 R2, R0, R21, RZ ;  /* 0x0000001500027210 */ /* 0x000fe20007ffe0ff */
[----:B------:R-:W-:Y:S05]  /*7ba0*/  BRA `(.L_x_76) ;  /* 0x0000000000507947 */ /* 0x000fea0003800000 */
.L_x_75:
        /* <DEDUP_REMOVED lines=20> */
.L_x_76:
[----:B------:R-:W-:Y:S05]  /*7cf0*/  BSYNC B0 ;  /* 0x0000000000007941 */ /* 0x000fea0003800000 */
.L_x_74:
        /* <DEDUP_REMOVED lines=12> */
.L_x_64:
[----:B------:R-:W-:Y:S01]  /*7dc0*/  ULDC UR4, c[0x0][0x214] ;  /* 0x0000850000047ab9 */ /* 0x000fe20000000800 */
[C---:B------:R-:W-:Y:S01]  /*7dd0*/  VIADD R0, R36.reuse, 0x9 ;  /* 0x0000000924007836 */ /* 0x040fe20000000000 */
[----:B------:R-:W-:Y:S01]  /*7de0*/  ISETP.GE.AND P0, PT, R61, UR4, PT ;  /* 0x000000043d007c0c */ /* 0x000fe2000bf06270 */
[----:B------:R-:W-:Y:S01]  /*7df0*/  VIADD R36, R36, 0xa ;  /* 0x0000000a24247836 */ /* 0x000fe20000000000 */
[----:B------:R-:W-:Y:S02]  /*7e00*/  ULDC.64 UR4, c[0x0][0x2f8] ;  /* 0x0000be0000047ab9 */ /* 0x000fe40000000a00 */
[----:B------:R-:W-:Y:S02]  /*7e10*/  ISETP.LT.AND P4, PT, R4, UR6, !P0 ;  /* 0x0000000604007c0c */ /* 0x000fe4000c781270 */
[----:B------:R-:W-:Y:S02]  /*7e20*/  ISETP.LT.AND P2, PT, R0, UR6, !P0 ;  /* 0x0000000600007c0c */ /* 0x000fe4000c741270 */
[----:B------:R-:W-:-:S02]  /*7e30*/  IADD3 R4, P1, R6, UR4, RZ ;  /* 0x0000000406047c10 */ /* 0x000fc4000ff3e0ff */
[----:B------:R-:W-:Y:S02]  /*7e40*/  ISETP.LT.AND P0, PT, R36, UR6, !P0 ;  /* 0x0000000624007c0c */ /* 0x000fe4000c701270 */
[----:B------:R-:W-:Y:S02]  /*7e50*/  IADD3.X R5, R7, UR5, RZ, P1, !PT ;  /* 0x0000000507057c10 */ /* 0x000fe40008ffe4ff */
[----:B------:R-:W-:-:S03]  /*7e60*/  IADD3 R12, P1, R4, UR4, RZ ;  /* 0x00000004040c7c10 */ /* 0x000fc6000ff3e0ff */
[----:B------:R3:W-:Y:S01]  /*7e70*/  @P4 STG.E.64 desc[UR20][R6.64], R2 ;  /* 0x0000000206004986 */ /* 0x0007e2000c101b14 */
[----:B------:R-:W-:-:S03]  /*7e80*/  IADD3.X R13, R5, UR5, RZ, P1, !PT ;  /* 0x00000005050d7c10 */ /* 0x000fc60008ffe4ff */
[----:B------:R3:W-:Y:S04]  /*7e90*/  @P2 STG.E.64 desc[UR20][R4.64], R8 ;  /* 0x0000000804002986 */ /* 0x0007e8000c101b14 */
[----:B------:R3:W-:Y:S01]  /*7ea0*/  @P0 STG.E.64 desc[UR20][R12.64], R10 ;  /* 0x0000000a0c000986 */ /* 0x0007e2000c101b14 */
[----:B------:R-:W-:-:S04]  /*7eb0*/  IADD3 R14, P0, R12, UR4, RZ ;  /* 0x000000040c0e7c10 */ /* 0x000fc8000ff1e0ff */
[----:B------:R-:W-:Y:S01]  /*7ec0*/  IADD3.X R15, R13, UR5, RZ, P0, !PT ;  /* 0x000000050d0f7c10 */ /* 0x000fe200087fe4ff */
[----:B------:R-:W-:Y:S08]  /*7ed0*/  @!P3 BRA `(.L_x_77) ;  /* 0x000000200098b947 */ /* 0x000ff00003800000 */
[----:B------:R1:W-:Y:S01]  /*7ee0*/  STG.E.64 desc[UR20][R14.64], R58 ;  /* 0x0000003a0e007986 */ /* 0x0003e2000c101b14 */
[----:B------:R-:W-:Y:S05]  /*7ef0*/  BRA `(.L_x_77) ;  /* 0x0000002000907947 */ /* 0x000fea0003800000 */
.L_x_18:
[----:B------:R-:W-:Y:S01]  /*7f00*/  BAR.SYNC.DEFER_BLOCKING 0x0 ;  /* 0x0000000000007b1d */ /* 0x000fe20000010000 */
[----:B------:R-:W-:-:S05]  /*7f10*/  ISETP.LE.AND P1, PT, R60, UR18, PT ;  /* 0x000000123c007c0c */ /* 0x000fca000bf23270 */
[----:B------:R-:W-:Y:S01]  /*7f20*/  BSSY B1, `(.L_x_78) ;  /* 0x0000110000017945 */ /* 0x000fe20003800000 */
[----:B------:R-:W-:-:S04]  /*7f30*/  DEPBAR.LE SB5, 0x2 ;  /* 0x0000d0800000791a */ /* 0x000fc80000000000 */
[----:B------:R-:W-:Y:S04]  /*7f40*/  STS.128 [R37], R4 ;  /* 0x0000000425007388 */ /* 0x000fe80000000c00 */
[----:B------:R-:W-:Y:S01]  /*7f50*/  STS.128 [R37+0x40], R8 ;  /* 0x0000400825007388 */ /* 0x000fe20000000c00 */
[----:B------:R-:W-:Y:S06]  /*7f60*/  BAR.SYNC.DEFER_BLOCKING 0x0 ;  /* 0x0000000000007b1d */ /* 0x000fec0000010000 */
[----:B------:R-:W4:Y:S04]  /*7f70*/  LDS.64 R26, [R35+UR8] ;  /* 0x00000008231a7984 */ /* 0x000f280008000a00 */
[----:B-1----:R-:W1:Y:S04]  /*7f80*/  LDS.64 R24, [R35+UR8+0x120] ;  /* 0x0001200823187984 */ /* 0x002e680008000a00 */
[----:B---3--:R-:W3:Y:S04]  /*7f90*/  LDS.64 R22, [R35+UR8+0x240] ;  /* 0x0002400823167984 */ /* 0x008ee80008000a00 */
[----:B------:R-:W2:Y:S01]  /*7fa0*/  LDS.64 R2, [R35+UR8+0x360] ;  /* 0x0003600823027984 */ /* 0x000ea20008000a00 */
[----:B----4-:R-:W-:-:S02]  /*7fb0*/  DMUL R26, R26, R62 ;  /* 0x0000003e1a1a7228 */ /* 0x010fc40000000000 */
[-C--:B-1----:R-:W-:Y:S02]  /*7fc0*/  DMUL R24, R24, R62.reuse ;  /* 0x0000003e18187228 */ /* 0x082fe40000000000 */
[-C--:B---3--:R-:W-:Y:S02]  /*7fd0*/  DMUL R22, R22, R62.reuse ;  /* 0x0000003e16167228 */ /* 0x088fe40000000000 */
[----:B--2---:R-:W-:Y:S01]  /*7fe0*/  DMUL R2, R2, R62 ;  /* 0x0000003e02027228 */ /* 0x004fe20000000000 */
        /* <DEDUP_REMOVED lines=16> */
[----:B------:R-:W-:Y:S01]  /*80f0*/  IMAD.MOV.U32 R69, RZ, RZ, R67 ;  /* 0x000000ffff457224 */ /* 0x000fe200078e0043 */
[----:B------:R-:W-:Y:S02]  /*8100*/  MOV R11, UR4 ;  /* 0x00000004000b7c02 */ /* 0x000fe40008000f00 */
[----:B------:R-:W-:Y:S02]  /*8110*/  IADD3.X R4, RZ, ~R39, RZ, P0, !PT ;  /* 0x80000027ff047210 */ /* 0x000fe400007fe4ff */
[----:B------:R-:W-:Y:S01]  /*8120*/  MOV R29, UR5 ;  /* 0x00000005001d7c02 */ /* 0x000fe20008000f00 */
[----:B------:R-:W-:-:S04]  /*8130*/  IMAD.WIDE.U32 R68, R0, R11, R68 ;  /* 0x0000000b00447225 */ /* 0x000fc800078e0044 */
[----:B------:R-:W-:-:S04]  /*8140*/  IMAD R4, R4, R11, RZ ;  /* 0x0000000b04047224 */ /* 0x000fc800078e02ff */
[----:B------:R-:W-:Y:S01]  /*8150*/  IMAD R0, R0, R29, R4 ;  /* 0x0000001d00007224 */ /* 0x000fe200078e0204 */
[----:B------:R-:W-:-:S03]  /*8160*/  MOV R4, R40 ;  /* 0x0000002800047202 */ /* 0x000fc60000000f00 */
[----:B------:R-:W-:Y:S01]  /*8170*/  IMAD.IADD R5, R69, 0x1, R0 ;  /* 0x0000000145057824 */ /* 0x000fe200078e0200 */
[----:B------:R-:W-:Y:S05]  /*8180*/  BRA `(.L_x_82) ;  /* 0x00000000005c7947 */ /* 0x000fea0003800000 */
.L_x_81:
        /* <DEDUP_REMOVED lines=8> */
[----:B-1----:R-:W-:-:S05]  /*8210*/  IMAD R5, R9, R11, RZ ;  /* 0x0000000b09057224 */ /* 0x002fca00078e02ff */
[----:B------:R-:W-:-:S05]  /*8220*/  IADD3 R5, -R5, RZ, RZ ;  /* 0x000000ff05057210 */ /* 0x000fca0007ffe1ff */
[----:B------:R-:W-:-:S06]  /*8230*/  IMAD.HI.U32 R5, R9, R5, R8 ;  /* 0x0000000509057227 */ /* 0x000fcc00078e0008 */
[----:B------:R-:W-:Y:S01]  /*8240*/  IMAD.HI.U32 R4, R5, R68, RZ ;  /* 0x0000004405047227 */ /* 0x000fe200078e00ff */
[----:B------:R-:W-:-:S04]  /*8250*/  MOV R5, RZ ;  /* 0x000000ff00057202 */ /* 0x000fc80000000f00 */
        /* <DEDUP_REMOVED lines=10> */
.L_x_82:
[----:B------:R-:W-:Y:S05]  /*8300*/  BSYNC B0 ;  /* 0x0000000000007941 */ /* 0x000fea0003800000 */
.L_x_80:
        /* <DEDUP_REMOVED lines=14> */
[----:B------:R-:W-:Y:S02]  /*83f0*/  @P4 IMAD.MOV.U32 R8, RZ, RZ, R64 ;  /* 0x000000ffff084224 */ /* 0x000fe400078e0040 */
[----:B------:R-:W-:Y:S02]  /*8400*/  @P4 IMAD.MOV.U32 R9, RZ, RZ, R65 ;  /* 0x000000ffff094224 */ /* 0x000fe400078e0041 */
[----:B------:R-:W-:-:S03]  /*8410*/  IMAD.X R7, R5, 0x1, ~R21, P2 ;  /* 0x0000000105077824 */ /* 0x000fc600010e0e15 */
[----:B------:R1:W-:Y:S02]  /*8420*/  @P4 STG.E.64 desc[UR20][R8.64], R26 ;  /* 0x0000001a08004986 */ /* 0x0003e4000c101b14 */
        /* <DEDUP_REMOVED lines=21> */
.L_x_84:
[----:B------:R-:W2:Y:S01]  /*8580*/  I2F.U32.RP R10, R11 ;  /* 0x0000000b000a7306 */ /* 0x000ea20000209000 */
[----:B-1----:R-:W-:Y:S01]  /*8590*/  IMAD.MOV.U32 R8, RZ, RZ, RZ ;  /* 0x000000ffff087224 */ /* 0x002fe200078e00ff */
[----:B------:R-:W-:-:S06]  /*85a0*/  ISETP.NE.U32.AND P2, PT, R11, RZ, PT ;  /* 0x000000ff0b00720c */ /* 0x000fcc0003f45070 */
[----:B--2---:R-:W1:Y:S02]  /*85b0*/  MUFU.RCP R9, R10 ;  /* 0x0000000a00097308 */ /* 0x004e640000001000 */
[----:B-1----:R-:W-:-:S06]  /*85c0*/  IADD3 R9, R9, 0xffffffe, RZ ;  /* 0x0ffffffe09097810 */ /* 0x002fcc0007ffe0ff */
[----:B------:R-:W1:Y:S02]  /*85d0*/  F2I.FTZ.U32.TRUNC.NTZ R9, R9 ;  /* 0x0000000900097305 */ /* 0x000e64000021f000 */
[----:B-1----:R-:W-:-:S05]  /*85e0*/  IADD3 R0, RZ, -R9, RZ ;  /* 0x80000009ff007210 */ /* 0x002fca0007ffe0ff */
        /* <DEDUP_REMOVED lines=14> */
.L_x_85:
[----:B------:R-:W-:Y:S05]  /*86d0*/  BSYNC B0 ;  /* 0x0000000000007941 */ /* 0x000fea0003800000 */
.L_x_83:
        /* <DEDUP_REMOVED lines=37> */
.L_x_87:
        /* <DEDUP_REMOVED lines=20> */
.L_x_88:
[----:B------:R-:W-:Y:S05]  /*8a70*/  BSYNC B0 ;  /* 0x0000000000007941 */ /* 0x000fea0003800000 */
.L_x_86:
        /* <DEDUP_REMOVED lines=27> */
[----:B------:R-:W-:-:S03]  /*8c30*/  ULDC.64 UR4, c[0x0][0x2f0] ;  /* 0x0000bc0000047ab9 */ /* 0x000fc60000000a00 */
[----:B------:R-:W-:Y:S01]  /*8c40*/  IADD3.X R0, RZ, ~R39, RZ, P2, !PT ;  /* 0x80000027ff007210 */ /* 0x000fe200017fe4ff */
[----:B------:R-:W-:-:S04]  /*8c50*/  IMAD.WIDE.U32 R8, R7, UR4, R8 ;  /* 0x0000000407087c25 */ /* 0x000fc8000f8e0008 */
[----:B------:R-:W-:-:S04]  /*8c60*/  IMAD R0, R0, UR4, RZ ;  /* 0x0000000400007c24 */ /* 0x000fc8000f8e02ff */
[----:B------:R-:W-:Y:S01]  /*8c70*/  IMAD R0, R7, UR5, R0 ;  /* 0x0000000507007c24 */ /* 0x000fe2000f8e0200 */
[----:B------:R-:W-:-:S04]  /*8c80*/  MOV R7, R40 ;  /* 0x0000002800077202 */ /* 0x000fc80000000f00 */
[----:B------:R-:W-:Y:S01]  /*8c90*/  IADD3 R6, R0, R9, RZ ;  /* 0x0000000900067210 */ /* 0x000fe20007ffe0ff */
[----:B------:R-:W-:Y:S05]  /*8ca0*/  BRA `(.L_x_91) ;  /* 0x0000000000507947 */ /* 0x000fea0003800000 */
.L_x_90:
        /* <DEDUP_REMOVED lines=20> */
.L_x_91:
[----:B------:R-:W-:Y:S05]  /*8df0*/  BSYNC B0 ;  /* 0x0000000000007941 */ /* 0x000fea0003800000 */
.L_x_89:
        /* <DEDUP_REMOVED lines=12> */
.L_x_79:
[----:B------:R-:W-:Y:S01]  /*8ec0*/  ULDC.64 UR6, c[0x0][0x210] ;  /* 0x0000840000067ab9 */ /* 0x000fe20000000a00 */
[C---:B------:R-:W-:Y:S01]  /*8ed0*/  VIADD R0, R36.reuse, 0x1 ;  /* 0x0000000124007836 */ /* 0x040fe20000000000 */
[----:B------:R-:W-:Y:S01]  /*8ee0*/  ISETP.GE.AND P0, PT, R61, UR7, PT ;  /* 0x000000073d007c0c */ /* 0x000fe2000bf06270 */
[----:B------:R-:W-:Y:S01]  /*8ef0*/  ULDC.64 UR4, c[0x0][0x2f8] ;  /* 0x0000be0000047ab9 */ /* 0x000fe20000000a00 */
[----:B------:R-:W-:Y:S01]  /*8f00*/  VIADD R4, R36, 0x3 ;  /* 0x0000000324047836 */ /* 0x000fe20000000000 */
[----:B------:R-:W-:Y:S02]  /*8f10*/  IADD3 R6, P4, R64, UR4, RZ ;  /* 0x0000000440067c10 */ /* 0x000fe4000ff9e0ff */
[----:B------:R-:W-:Y:S02]  /*8f20*/  ISETP.LT.AND P2, PT, R36, UR6, !P0 ;  /* 0x0000000624007c0c */ /* 0x000fe4000c741270 */
        /* <DEDUP_REMOVED lines=15> */
.L_x_92:
[----:B------:R-:W-:Y:S05]  /*9020*/  BSYNC B1 ;  /* 0x0000000000017941 */ /* 0x000fea0003800000 */
.L_x_78:
[----:B------:R-:W-:Y:S01]  /*9030*/  BAR.SYNC.DEFER_BLOCKING 0x0 ;  /* 0x0000000000007b1d */ /* 0x000fe20000010000 */
[----:B------:R-:W-:-:S05]  /*9040*/  VIADD R0, R36, 0x8 ;  /* 0x0000000824007836 */ /* 0x000fca0000000000 */
[----:B------:R-:W-:Y:S02]  /*9050*/  ULDC.64 UR4, c[0x0][0x310] ;  /* 0x0000c40000047ab9 */ /* 0x000fe40000000a00 */
[----:B--2---:R-:W-:-:S04]  /*9060*/  IADD3 R8, P0, R64, UR4, RZ ;  /* 0x0000000440087c10 */ /* 0x004fc8000ff1e0ff */
[----:B------:R-:W-:Y:S01]  /*9070*/  IADD3.X R9, R65, UR5, RZ, P0, !PT ;  /* 0x0000000541097c10 */ /* 0x000fe200087fe4ff */
[----:B-----5:R-:W-:Y:S04]  /*9080*/  STS.128 [R37], R16 ;  /* 0x0000001025007388 */ /* 0x020fe80000000c00 */
[----:B------:R-:W-:Y:S01]  /*9090*/  STS.128 [R37+0x40], R12 ;  /* 0x0000400c25007388 */ /* 0x000fe20000000c00 */
[----:B------:R-:W-:Y:S06]  /*90a0*/  BAR.SYNC.DEFER_BLOCKING 0x0 ;  /* 0x0000000000007b1d */ /* 0x000fec0000010000 */
[----:B------:R-:W2:Y:S04]  /*90b0*/  LDS.64 R6, [R35+UR8] ;  /* 0x0000000823067984 */ /* 0x000ea80008000a00 */
[----:B-1----:R-:W1:Y:S04]  /*90c0*/  LDS.64 R4, [R35+UR8+0x120] ;  /* 0x0001200823047984 */ /* 0x002e680008000a00 */
[----:B------:R-:W3:Y:S04]  /*90d0*/  LDS.64 R2, [R35+UR8+0x240] ;  /* 0x0002400823027984 */ /* 0x000ee80008000a00 */
[----:B------:R-:W4:Y:S01]  /*90e0*/  LDS.64 R10, [R35+UR8+0x360] ;  /* 0x00036008230a7984 */ /* 0x000f220008000a00 */
[----:B--2---:R-:W-:-:S02]  /*90f0*/  DMUL R6, R6, R62 ;  /* 0x0000003e06067228 */ /* 0x004fc40000000000 */
[-C--:B-1----:R-:W-:Y:S02]  /*9100*/  DMUL R4, R4, R62.reuse ;  /* 0x0000003e04047228 */ /* 0x082fe40000000000 */
[-C--:B---3--:R-:W-:Y:S02]  /*9110*/  DMUL R2, R2, R62.reuse ;  /* 0x0000003e02027228 */ /* 0x088fe40000000000 */
[----:B----4-:R-:W-:Y:S01]  /*9120*/  DMUL R62, R10, R62 ;  /* 0x0000003e0a3e7228 */ /* 0x010fe20000000000 */
        /* <DEDUP_REMOVED lines=24> */
[----:B------:R-:W-:Y:S02]  /*92b0*/  IMAD R12, R12, R17, R13 ;  /* 0x000000110c0c7224 */ /* 0x000fe400078e020d */
[----:B------:R-:W-:Y:S02]  /*92c0*/  IMAD.MOV.U32 R13, RZ, RZ, R40 ;  /* 0x000000ffff0d7224 */ /* 0x000fe400078e0028 */
[----:B------:R-:W-:Y:S01]  /*92d0*/  IMAD.IADD R12, R12, 0x1, R19 ;  /* 0x000000010c0c7824 */ /* 0x000fe200078e0213 */
[----:B------:R-:W-:Y:S05]  /*92e0*/  BRA `(.L_x_96) ;  /* 0x00000000005c7947 */ /* 0x000fea0003800000 */
.L_x_95:
        /* <DEDUP_REMOVED lines=17> */
[----:B------:R-:W-:Y:S02]  /*9400*/  ISETP.GE.U32.AND P1, PT, R12, R15, PT ;  /* 0x0000000f0c00720c */ /* 0x000fe40003f26070 */
[----:B------:R-:W-:-:S11]  /*9410*/  MOV R12, RZ ;  /* 0x000000ff000c7202 */ /* 0x000fd60000000f00 */
[----:B------:R-:W-:Y:S01]  /*9420*/  @P1 VIADD R13, R13, 0x1 ;  /* 0x000000010d0d1836 */ /* 0x000fe20000000000 */
[----:B------:R-:W-:-:S04]  /*9430*/  @!P0 LOP3.LUT R13, RZ, R15, RZ, 0x33, !PT ;  /* 0x0000000fff0d8212 */ /* 0x000fc800078e33ff */
[----:B------:R-:W-:-:S05]  /*9440*/  IADD3 R11, -R13, RZ, RZ ;  /* 0x000000ff0d0b7210 */ /* 0x000fca0007ffe1ff */
[----:B------:R-:W-:Y:S02]  /*9450*/  IMAD R11, R15, R11, R10 ;  /* 0x0000000b0f0b7224 */ /* 0x000fe400078e020a */
.L_x_96:
[----:B------:R-:W-:Y:S05]  /*9460*/  BSYNC B0 ;  /* 0x0000000000007941 */ /* 0x000fea0003800000 */
.L_x_94:
        /* <DEDUP_REMOVED lines=37> */
.L_x_98:
        /* <DEDUP_REMOVED lines=20> */
.L_x_99:
[----:B------:R-:W-:Y:S05]  /*9800*/  BSYNC B0 ;  /* 0x0000000000007941 */ /* 0x000fea0003800000 */
.L_x_97:
        /* <DEDUP_REMOVED lines=37> */
.L_x_101:
        /* <DEDUP_REMOVED lines=20> */
.L_x_102:
[----:B------:R-:W-:Y:S05]  /*9ba0*/  BSYNC B0 ;  /* 0x0000000000007941 */ /* 0x000fea0003800000 */
.L_x_100:
        /* <DEDUP_REMOVED lines=36> */
.L_x_104:
        /* <DEDUP_REMOVED lines=20> */
.L_x_105:
[----:B------:R-:W-:Y:S05]  /*9f30*/  BSYNC B0 ;  /* 0x0000000000007941 */ /* 0x000fea0003800000 */
.L_x_103:
        /* <DEDUP_REMOVED lines=12> */
.L_x_93:
[----:B------:R-:W-:Y:S01]  /*a000*/  ULDC UR4, c[0x0][0x214] ;  /* 0x0000850000047ab9 */ /* 0x000fe20000000800 */
[----:B------:R-:W-:Y:S01]  /*a010*/  VIADD R10, R36, 0x9 ;  /* 0x00000009240a7836 */ /* 0x000fe20000000000 */
[----:B------:R-:W-:Y:S01]  /*a020*/  ISETP.GE.AND P0, PT, R61, UR4, PT ;  /* 0x000000043d007c0c */ /* 0x000fe2000bf06270 */
[----:B------:R-:W-:Y:S02]  /*a030*/  ULDC.64 UR4, c[0x0][0x2f8] ;  /* 0x0000be0000047ab9 */ /* 0x000fe40000000a00 */
[----:B------:R-:W-:Y:S02]  /*a040*/  IADD3 R12, P1, R8, UR4, RZ ;  /* 0x00000004080c7c10 */ /* 0x000fe4000ff3e0ff */
[----:B------:R-:W-:Y:S01]  /*a050*/  ISETP.LT.AND P3, PT, R0, UR6, !P0 ;  /* 0x0000000600007c0c */ /* 0x000fe2000c761270 */
[----:B------:R-:W-:Y:S01]  /*a060*/  VIADD R0, R36, 0xa ;  /* 0x0000000a24007836 */ /* 0x000fe20000000000 */
[----:B------:R-:W-:Y:S01]  /*a070*/  ISETP.LT.AND P2, PT, R10, UR6, !P0 ;  /* 0x000000060a007c0c */ /* 0x000fe2000c741270 */
[----:B------:R-:W-:Y:S01]  /*a080*/  VIADD R36, R36, 0xb ;  /* 0x0000000b24247836 */ /* 0x000fe20000000000 */
[----:B------:R-:W-:-:S02]  /*a090*/  IADD3.X R13, R9, UR5, RZ, P1, !PT ;  /* 0x00000005090d7c10 */ /* 0x000fc40008ffe4ff */
[----:B------:R-:W-:Y:S02]  /*a0a0*/  IADD3 R10, P4, R12, UR4, RZ ;  /* 0x000000040c0a7c10 */ /* 0x000fe4000ff9e0ff */
[----:B------:R-:W-:Y:S02]  /*a0b0*/  ISETP.LT.AND P1, PT, R0, UR6, !P0 ;  /* 0x0000000600007c0c */ /* 0x000fe4000c721270 */
[----:B------:R-:W-:Y:S02]  /*a0c0*/  ISETP.LT.AND P0, PT, R36, UR6, !P0 ;  /* 0x0000000624007c0c */ /* 0x000fe4000c701270 */
[----:B------:R-:W-:Y:S01]  /*a0d0*/  IADD3.X R11, R13, UR5, RZ, P4, !PT ;  /* 0x000000050d0b7c10 */ /* 0x000fe2000a7fe4ff */
[----:B------:R1:W-:Y:S01]  /*a0e0*/  @P3 STG.E.64 desc[UR20][R8.64], R6 ;  /* 0x0000000608003986 */ /* 0x0003e2000c101b14 */
[----:B------:R-:W-:-:S03]  /*a0f0*/  IADD3 R14, P4, R10, UR4, RZ ;  /* 0x000000040a0e7c10 */ /* 0x000fc6000ff9e0ff */
[----:B------:R1:W-:Y:S01]  /*a100*/  @P2 STG.E.64 desc[UR20][R12.64], R4 ;  /* 0x000000040c002986 */ /* 0x0003e2000c101b14 */
[----:B------:R-:W-:-:S03]  /*a110*/  IADD3.X R15, R11, UR5, RZ, P4, !PT ;  /* 0x000000050b0f7c10 */ /* 0x000fc6000a7fe4ff */
[----:B------:R1:W-:Y:S04]  /*a120*/  @P1 STG.E.64 desc[UR20][R10.64], R2 ;  /* 0x000000020a001986 */ /* 0x0003e8000c101b14 */
[----:B------:R1:W-:Y:S02]  /*a130*/  @P0 STG.E.64 desc[UR20][R14.64], R62 ;  /* 0x0000003e0e000986 */ /* 0x0003e4000c101b14 */
.L_x_77:
[----:B------:R-:W-:Y:S05]  /*a140*/  BSYNC B2 ;  /* 0x0000000000027941 */ /* 0x000fea0003800000 */
.L_x_17:
[----:B------:R-:W-:Y:S05]  /*a150*/  @!P6 EXIT ;  /* 0x000000000000e94d */ /* 0x000fea0003800000 */
[----:B------:R-:W4:Y:S08]  /*a160*/  LDC R0, c[0x0][0x224] ;  /* 0x00008900ff007b82 */ /* 0x000f300000000800 */
[----:B------:R-:W-:Y:S01]  /*a170*/  BAR.SYNC.DEFER_BLOCKING 0x0 ;  /* 0x0000000000007b1d */ /* 0x000fe20000010000 */
[----:B------:R-:W-:Y:S01]  /*a180*/  ISETP.GT.AND P0, PT, R55, RZ, PT ;  /* 0x000000ff3700720c */ /* 0x000fe20003f04270 */
[----:B------:R-:W-:-:S05]  /*a190*/  VIADD R57, R57, 0x1 ;  /* 0x0000000139397836 */ /* 0x000fca0000000000 */
[----:B----4-:R-:W-:-:S04]  /*a1a0*/  ISETP.NE.AND P1, PT, R57, R0, PT ;  /* 0x000000003900720c */ /* 0x010fc80003f25270 */
[----:B------:R-:W-:-:S03]  /*a1b0*/  SEL R57, R57, RZ, P1 ;  /* 0x000000ff39397207 */ /* 0x000fc60000800000 */
[----:B------:R-:W-:Y:S06]  /*a1c0*/  @P0 EXIT ;  /* 0x000000000000094d */ /* 0x000fec0003800000 */
[----:B------:R-:W-:Y:S01]  /*a1d0*/  @!PT LDS RZ, [RZ] ;  /* 0x00000000fffff984 */ /* 0x000fe20000000800 */
[----:B------:R-:W-:Y:S01]  /*a1e0*/  @!PT LDS RZ, [RZ] ;  /* 0x00000000fffff984 */ /* 0x000fe20000000800 */
[----:B------:R-:W-:Y:S01]  /*a1f0*/  @!PT LDS RZ, [RZ] ;  /* 0x00000000fffff984 */ /* 0x000fe20000000800 */
[----:B------:R-:W-:Y:S01]  /*a200*/  @!PT LDS RZ, [RZ] ;  /* 0x00000000fffff984 */ /* 0x000fe20000000800 */
[----:B------:R-:W-:Y:S06]  /*a210*/  MEMBAR.ALL.GPU ;  /* 0x0000000000007992 */ /* 0x000fec000000a000 */
[----:B------:R-:W-:-:S00]  /*a220*/  ERRBAR ;  /* 0x00000000000079ab */ /* 0x000fc00000000000 */
[----:B------:R-:W-:Y:S06]  /*a230*/  CGAERRBAR ;  /* 0x00000000000075ab */ /* 0x000fec0000000000 */
[----:B------:R-:W-:Y:S01]  /*a240*/  STG.E.STRONG.GPU desc[UR20][R52.64], R57 ;  /* 0x0000003934007986 */ /* 0x000fe2000c10f914 */
[----:B------:R-:W-:Y:S05]  /*a250*/  EXIT ;  /* 0x000000000000794d */ /* 0x000fea0003800000 */
        .weak           $__internal_0_$__cuda_sm20_div_u64
        .type           $__internal_0_$__cuda_sm20_div_u64,@function
        .size           $__internal_0_$__cuda_sm20_div_u64,(.L_x_107 - $__internal_0_$__cuda_sm20_div_u64)
$__internal_0_$__cuda_sm20_div_u64:
[----:B------:R-:W-:-:S06]  /*a260*/  IMAD.MOV.U32 R47, RZ, RZ, R45 ;  /* 0x000000ffff2f7224 */ /* 0x000fcc00078e002d */
[----:B------:R-:W1:Y:S08]  /*a270*/  I2F.U64.RP R47, R46 ;  /* 0x0000002e002f7312 */ /* 0x000e700000309000 */
[----:B-1----:R-:W1:Y:S02]  /*a280*/  MUFU.RCP R43, R47 ;  /* 0x0000002f002b7308 */ /* 0x002e640000001000 */
[----:B-1----:R-:W-:-:S06]  /*a290*/  IADD3 R43, R43, 0x1ffffffe, RZ ;  /* 0x1ffffffe2b2b7810 */ /* 0x002fcc0007ffe0ff */
[----:B------:R-:W1:Y:S02]  /*a2a0*/  F2I.U64.TRUNC R78, R43 ;  /* 0x0000002b004e7311 */ /* 0x000e64000020d800 */
[----:B-1----:R-:W-:-:S04]  /*a2b0*/  IMAD.WIDE.U32 R76, R78, R46, RZ ;  /* 0x0000002e4e4c7225 */ /* 0x002fc800078e00ff */
[C---:B------:R-:W-:Y:S01]  /*a2c0*/  IMAD R39, R78.reuse, R45, R77 ;  /* 0x0000002d4e277224 */ /* 0x040fe200078e024d */
[----:B------:R-:W-:Y:S02]  /*a2d0*/  IADD3 R42, P2, RZ, -R76, RZ ;  /* 0x8000004cff2a7210 */ /* 0x000fe40007f5e0ff */
[----:B------:R-:W-:Y:S01]  /*a2e0*/  MOV R77, R78 ;  /* 0x0000004e004d7202 */ /* 0x000fe20000000f00 */
[----:B------:R-:W-:Y:S02]  /*a2f0*/  IMAD R40, R79, R46, R39 ;  /* 0x0000002e4f287224 */ /* 0x000fe400078e0227 */
[----:B------:R-:W-:-:S04]  /*a300*/  IMAD.HI.U32 R76, R78, R42, RZ ;  /* 0x0000002a4e4c7227 */ /* 0x000fc800078e00ff */
[----:B------:R-:W-:-:S04]  /*a310*/  IMAD.X R40, RZ, RZ, ~R40, P2 ;  /* 0x000000ffff287224 */ /* 0x000fc800010e0e28 */
[----:B------:R-:W-:-:S04]  /*a320*/  IMAD.WIDE.U32 R76, P4, R78, R40, R76 ;  /* 0x000000284e4c7225 */ /* 0x000fc8000788004c */
[C---:B------:R-:W-:Y:S02]  /*a330*/  IMAD R39, R79.reuse, R40, RZ ;  /* 0x000000284f277224 */ /* 0x040fe400078e02ff */
[----:B------:R-:W-:-:S04]  /*a340*/  IMAD.HI.U32 R42, P3, R79, R42, R76 ;  /* 0x0000002a4f2a7227 */ /* 0x000fc8000786004c */
[----:B------:R-:W-:Y:S01]  /*a350*/  IMAD.HI.U32 R40, R79, R40, RZ ;  /* 0x000000284f287227 */ /* 0x000fe200078e00ff */
[----:B------:R-:W-:-:S03]  /*a360*/  IADD3 R77, P2, R39, R42, RZ ;  /* 0x0000002a274d7210 */ /* 0x000fc60007f5e0ff */
[----:B------:R-:W-:Y:S02]  /*a370*/  IMAD.X R40, R40, 0x1, R79, P4 ;  /* 0x0000000128287824 */ /* 0x000fe400020e064f */
[----:B------:R-:W-:-:S03]  /*a380*/  IMAD.WIDE.U32 R78, R77, R46, RZ ;  /* 0x0000002e4d4e7225 */ /* 0x000fc600078e00ff */
[----:B------:R-:W-:Y:S01]  /*a390*/  IADD3.X R43, RZ, RZ, R40, P2, P3 ;  /* 0x000000ffff2b7210 */ /* 0x000fe200017e6428 */
[----:B------:R-:W-:Y:S01]  /*a3a0*/  IMAD R40, R77, R45, R79 ;  /* 0x0000002d4d287224 */ /* 0x000fe200078e024f */
[----:B------:R-:W-:-:S03]  /*a3b0*/  IADD3 R42, P2, RZ, -R78, RZ ;  /* 0x8000004eff2a7210 */ /* 0x000fc60007f5e0ff */
[----:B------:R-:W-:Y:S02]  /*a3c0*/  IMAD R40, R43, R46, R40 ;  /* 0x0000002e2b287224 */ /* 0x000fe400078e0228 */
[----:B------:R-:W-:-:S03]  /*a3d0*/  IMAD.HI.U32 R76, R77, R42, RZ ;  /* 0x0000002a4d4c7227 */ /* 0x000fc600078e00ff */
[----:B------:R-:W-:-:S05]  /*a3e0*/  IADD3.X R40, RZ, ~R40, RZ, P2, !PT ;  /* 0x80000028ff287210 */ /* 0x000fca00017fe4ff */
[----:B------:R-:W-:-:S04]  /*a3f0*/  IMAD.WIDE.U32 R76, P4, R77, R40, R76 ;  /* 0x000000284d4c7225 */ /* 0x000fc8000788004c */
[C---:B------:R-:W-:Y:S02]  /*a400*/  IMAD R39, R43.reuse, R40, RZ ;  /* 0x000000282b277224 */ /* 0x040fe400078e02ff */
[----:B------:R-:W-:-:S04]  /*a410*/  IMAD.HI.U32 R42, P3, R43, R42, R76 ;  /* 0x0000002a2b2a7227 */ /* 0x000fc8000786004c */
[----:B------:R-:W-:Y:S01]  /*a420*/  IMAD.HI.U32 R40, R43, R40, RZ ;  /* 0x000000282b287227 */ /* 0x000fe200078e00ff */
[----:B------:R-:W-:-:S03]  /*a430*/  IADD3 R39, P2, R39, R42, RZ ;  /* 0x0000002a27277210 */ /* 0x000fc60007f5e0ff */
[----:B------:R-:W-:Y:S01]  /*a440*/  IMAD.X R40, R40, 0x1, R43, P4 ;  /* 0x0000000128287824 */ /* 0x000fe200020e062b */
[----:B------:R-:W-:Y:S01]  /*a450*/  MOV R43, RZ ;  /* 0x000000ff002b7202 */ /* 0x000fe20000000f00 */
[----:B------:R-:W-:-:S03]  /*a460*/  IMAD.HI.U32 R42, R39, R38, RZ ;  /* 0x00000026272a7227 */ /* 0x000fc600078e00ff */
[----:B------:R-:W-:Y:S01]  /*a470*/  IADD3.X R40, RZ, RZ, R40, P2, P3 ;  /* 0x000000ffff287210 */ /* 0x000fe200017e6428 */
[----:B------:R-:W-:-:S04]  /*a480*/  IMAD.WIDE.U32 R42, R39, R41, R42 ;  /* 0x00000029272a7225 */ /* 0x000fc800078e002a */
[C---:B------:R-:W-:Y:S02]  /*a490*/  IMAD R48, R40.reuse, R41, RZ ;  /* 0x0000002928307224 */ /* 0x040fe400078e02ff */
[----:B------:R-:W-:-:S04]  /*a4a0*/  IMAD.HI.U32 R43, P3, R40, R38, R42 ;  /* 0x00000026282b7227 */ /* 0x000fc8000786002a */
[----:B------:R-:W-:Y:S01]  /*a4b0*/  IMAD.HI.U32 R39, R40, R41, RZ ;  /* 0x0000002928277227 */ /* 0x000fe200078e00ff */
[----:B------:R-:W-:-:S03]  /*a4c0*/  IADD3 R48, P2, R48, R43, RZ ;  /* 0x0000002b30307210 */ /* 0x000fc60007f5e0ff */
[----:B------:R-:W-:Y:S02]  /*a4d0*/  IMAD.X R39, RZ, RZ, R39, P3 ;  /* 0x000000ffff277224 */ /* 0x000fe400018e0627 */
[----:B------:R-:W-:-:S03]  /*a4e0*/  IMAD.WIDE.U32 R42, R48, R46, RZ ;  /* 0x0000002e302a7225 */ /* 0x000fc600078e00ff */
[----:B------:R-:W-:Y:S01]  /*a4f0*/  IADD3.X R47, RZ, R39, RZ, P2, !PT ;  /* 0x00000027ff2f7210 */ /* 0x000fe200017fe4ff */
[----:B------:R-:W-:Y:S01]  /*a500*/  IMAD R40, R48, R45, R43 ;  /* 0x0000002d30287224 */ /* 0x000fe200078e022b */
[----:B------:R-:W-:-:S03]  /*a510*/  IADD3 R39, P2, -R42, R38, RZ ;  /* 0x000000262a277210 */ /* 0x000fc60007f5e1ff */
[-C--:B------:R-:W-:Y:S01]  /*a520*/  IMAD R38, R47, R46.reuse, R40 ;  /* 0x0000002e2f267224 */ /* 0x080fe200078e0228 */
[----:B------:R-:W-:Y:S02]  /*a530*/  ISETP.GE.U32.AND P4, PT, R39, R46, PT ;  /* 0x0000002e2700720c */ /* 0x000fe40003f86070 */
[----:B------:R-:W-:Y:S01]  /*a540*/  IADD3 R40, P3, -R46, R39, RZ ;  /* 0x000000272e287210 */ /* 0x000fe20007f7e1ff */
[----:B------:R-:W-:Y:S01]  /*a550*/  IMAD.X R38, R41, 0x1, ~R38, P2 ;  /* 0x0000000129267824 */ /* 0x000fe200010e0e26 */
[----:B------:R-:W-:-:S04]  /*a560*/  IADD3 R43, P2, R48, 0x1, RZ ;  /* 0x00000001302b7810 */ /* 0x000fc80007f5e0ff */
[----:B------:R-:W-:Y:S01]  /*a570*/  ISETP.GE.U32.AND.EX P4, PT, R38, R45, PT, P4 ;  /* 0x0000002d2600720c */ /* 0x000fe20003f86140 */
[----:B------:R-:W-:Y:S01]  /*a580*/  IMAD.X R42, RZ, RZ, R47, P2 ;  /* 0x000000ffff2a7224 */ /* 0x000fe200010e062f */
[----:B------:R-:W-:Y:S02]  /*a590*/  IADD3.X R41, ~R45, R38, RZ, P3, !PT ;  /* 0x000000262d297210 */ /* 0x000fe40001ffe5ff */
[----:B------:R-:W-:Y:S02]  /*a5a0*/  SEL R39, R40, R39, P4 ;  /* 0x0000002728277207 */ /* 0x000fe40002000000 */
[----:B------:R-:W-:Y:S02]  /*a5b0*/  SEL R43, R43, R48, P4 ;  /* 0x000000302b2b7207 */ /* 0x000fe40002000000 */
[----:B------:R-:W-:Y:S02]  /*a5c0*/  SEL R38, R41, R38, P4 ;  /* 0x0000002629267207 */ /* 0x000fe40002000000 */
[----:B------:R-:W-:-:S02]  /*a5d0*/  SEL R42, R42, R47, P4 ;  /* 0x0000002f2a2a7207 */ /* 0x000fc40002000000 */
[----:B------:R-:W-:Y:S02]  /*a5e0*/  ISETP.GE.U32.AND P4, PT, R39, R46, PT ;  /* 0x0000002e2700720c */ /* 0x000fe40003f86070 */
[----:B------:R-:W-:Y:S02]  /*a5f0*/  IADD3 R40, P3, R43, 0x1, RZ ;  /* 0x000000012b287810 */ /* 0x000fe40007f7e0ff */
[----:B------:R-:W-:Y:S02]  /*a600*/  ISETP.NE.U32.AND P2, PT, R46, RZ, PT ;  /* 0x000000ff2e00720c */ /* 0x000fe40003f45070 */
[----:B------:R-:W-:Y:S02]  /*a610*/  ISETP.GE.U32.AND.EX P4, PT, R38, R45, PT, P4 ;  /* 0x0000002d2600720c */ /* 0x000fe40003f86140 */
[----:B------:R-:W-:Y:S02]  /*a620*/  IADD3.X R39, RZ, R42, RZ, P3, !PT ;  /* 0x0000002aff277210 */ /* 0x000fe40001ffe4ff */
[----:B------:R-:W-:Y:S01]  /*a630*/  ISETP.NE.AND.EX P2, PT, R45, RZ, PT, P2 ;  /* 0x000000ff2d00720c */ /* 0x000fe20003f45320 */
[----:B------:R-:W-:Y:S01]  /*a640*/  IMAD.MOV.U32 R45, RZ, RZ, 0x0 ;  /* 0x00000000ff2d7424 */ /* 0x000fe200078e00ff */
[----:B------:R-:W-:-:S02]  /*a650*/  SEL R40, R40, R43, P4 ;  /* 0x0000002b28287207 */ /* 0x000fc40002000000 */
[----:B------:R-:W-:Y:S02]  /*a660*/  SEL R39, R39, R42, P4 ;  /* 0x0000002a27277207 */ /* 0x000fe40002000000 */
[----:B------:R-:W-:Y:S02]  /*a670*/  SEL R40, R40, 0xffffffff, P2 ;  /* 0xffffffff28287807 */ /* 0x000fe40001000000 */
[----:B------:R-:W-:Y:S01]  /*a680*/  SEL R39, R39, 0xffffffff, P2 ;  /* 0xffffffff27277807 */ /* 0x000fe20001000000 */
[----:B------:R-:W-:Y:S06]  /*a690*/  RET.REL.NODEC R44 `(_ZN7cutlass6KernelINS_4gemm6kernel15Rank2KUniversalINS1_11threadblock13MmaMultistageINS1_9GemmShapeILi32ELi32ELi16EEENS_9transform11threadblock28PredicatedTileAccessIteratorINS_11MatrixShapeILi32ELi16EEEdNS_6layout11ColumnMajorELi1ENS8_31PitchLinearWarpStripedThreadMapINS_16PitchLinearShapeILi32ELi16EEELi128ENSG_ILi16ELi2EEELi1EEENS_5ArrayIdLi1ELb1EEELb0ENSD_9NoPermuteEEENS9_25RegularTileAccessIteratorISC_dNSD_43ColumnMajorTensorOpMultiplicandCongruous64bELi1ESJ_Li8EEELNS_4arch14CacheOperation4KindE0ENSA_INSB_ILi16ELi32EEEdNSD_8RowMajorELi0ESJ_SL_Lb0ESM_EENSO_ISU_dNSD_40RowMajorTensorOpMultiplicandCongruous64bELi0ESJ_Li8EEELST_0EdSV_NS4_9MmaPolicyINS1_4warp11MmaTensorOpINS6_ILi16ELi16ELi16EEEdSP_dSX_dSV_NS10_17MmaTensorOpPolicyINSR_3MmaINS6_ILi8ELi8ELi4EEELi32EdSV_dSE_dSV_NSR_13OpMultiplyAddEEENSB_ILi1ELi1EEEEELi1ELb0EbEENSB_ILi0ELi0EEES1B_Li1EEELi3ELNS1_23SharedMemoryClearOptionE0EbEES1E_NS_8epilogue11threadblock8EpilogueIS7_S1A_Li1ENS1G_27PredicatedTileIteratorBlas3INS1G_26OutputTileOptimalThreadMapINS1G_15OutputTileShapeILi32ELi8ELi2ELi1ELi1EEENS1K_ILi1ELi2ELi1ELi1ELi2EEELi128ELi1ELi64EEEdLNS_8BlasModeE1EEENS1F_4warp24FragmentIteratorTensorOpIS12_S15_dNSK_IdLi2ELb1EEESV_EENS1Q_20TileIteratorTensorOpIS12_S15_dSV_EENS1G_18SharedLoadIteratorINS1N_18CompactedThreadMapEdLi8EEENS1F_6thread17LinearCombinationIdLi1EddLNS1Z_9ScaleType4KindE0ELNS_15FloatRoundStyleE2EdEENSB_ILi0ELi4EEELi1ELi1EEENS4_30GemmIdentityThreadblockSwizzleILi1EEELNS_8FillModeE1ELS1O_1EEEEEvNT_6ParamsE) ;  /* 0xffffff582c587950 */ /* 0x000fec0003c3ffff */
.L_x_106:
[----:B------:R-:W-:-:S00]  /*a6a0*/  BRA `(.L_x_106) ;  /* 0xfffffffc00fc7947 */ /* 0x000fc0000383ffff */
[----:B------:R-:W-:-:S00]  /*a6b0*/  NOP ;  /* 0x0000000000007918 */ /* 0x000fc00000000000 */
        /* <DEDUP_REMOVED lines=12> */
.L_x_107:


//--------------------- .nv.shared._ZN7cutlass6KernelINS_4gemm6kernel15Rank2KUniversalINS1_11threadblock13MmaMultistageINS1_9GemmShapeILi32ELi32ELi16EEENS_9transform11threadblock28PredicatedTileAccessIteratorINS_11MatrixShapeILi32ELi16EEEdNS_6layout11ColumnMajorELi1ENS8_31PitchLinearWarpStripedThreadMapINS_16PitchLinearShapeILi32ELi16EEELi128ENSG_ILi16ELi2EEELi1EEENS_5ArrayIdLi1ELb1EEELb0ENSD_9NoPermuteEEENS9_25RegularTileAccessIteratorISC_dNSD_43ColumnMajorTensorOpMultiplicandCongruous64bELi1ESJ_Li8EEELNS_4arch14CacheOperation4KindE0ENSA_INSB_ILi16ELi32EEEdNSD_8RowMajorELi0ESJ_SL_Lb0ESM_EENSO_ISU_dNSD_40RowMajorTensorOpMultiplicandCongruous64bELi0ESJ_Li8EEELST_0EdSV_NS4_9MmaPolicyINS1_4warp11MmaTensorOpINS6_ILi16ELi16ELi16EEEdSP_dSX_dSV_NS10_17MmaTensorOpPolicyINSR_3MmaINS6_ILi8ELi8ELi4EEELi32EdSV_dSE_dSV_NSR_13OpMultiplyAddEEENSB_ILi1ELi1EEEEELi1ELb0EbEENSB_ILi0ELi0EEES1B_Li1EEELi3ELNS1_23SharedMemoryClearOptionE0EbEES1E_NS_8epilogue11threadblock8EpilogueIS7_S1A_Li1ENS1G_27PredicatedTileIteratorBlas3INS1G_26OutputTileOptimalThreadMapINS1G_15OutputTileShapeILi32ELi8ELi2ELi1ELi1EEENS1K_ILi1ELi2ELi1ELi1ELi2EEELi128ELi1ELi64EEEdLNS_8BlasModeE1EEENS1F_4warp24FragmentIteratorTensorOpIS12_S15_dNSK_IdLi2ELb1EEESV_EENS1Q_20TileIteratorTensorOpIS12_S15_dSV_EENS1G_18SharedLoadIteratorINS1N_18CompactedThreadMapEdLi8EEENS1F_6thread17LinearCombinationIdLi1EddLNS1Z_9ScaleType4KindE0ELNS_15FloatRoundStyleE2EdEENSB_ILi0ELi4EEELi1ELi1EEENS4_30GemmIdentityThreadblockSwizzleILi1EEELNS_8FillModeE1ELS1O_1EEEEEvNT_6ParamsE --------------------------
	.section	.nv.shared._ZN7cutlass6KernelINS_4gemm6kernel15Rank2KUniversalINS1_11threadblock13MmaMultistageINS1_9GemmShapeILi32ELi32ELi16EEENS_9transform11threadblock28PredicatedTileAccessIteratorINS_11MatrixShapeILi32ELi16EEEdNS_6layout11ColumnMajorELi1ENS8_31PitchLinearWarpStripedThreadMapINS_16PitchLinearShapeILi32ELi16EEELi128ENSG_ILi16ELi2EEELi1EEENS_5ArrayIdLi1ELb1EEELb0ENSD_9NoPermuteEEENS9_25RegularTileAccessIteratorISC_dNSD_43ColumnMajorTensorOpMultiplicandCongruous64bELi1ESJ_Li8EEELNS_4arch14CacheOperation4KindE0ENSA_INSB_ILi16ELi32EEEdNSD_8RowMajorELi0ESJ_SL_Lb0ESM_EENSO_ISU_dNSD_40RowMajorTensorOpMultiplicandCongruous64bELi0ESJ_Li8EEELST_0EdSV_NS4_9MmaPolicyINS1_4warp11MmaTensorOpINS6_ILi16ELi16ELi16EEEdSP_dSX_dSV_NS10_17MmaTensorOpPolicyINSR_3MmaINS6_ILi8ELi8ELi4EEELi32EdSV_dSE_dSV_NSR_13OpMultiplyAddEEENSB_ILi1ELi1EEEEELi1ELb0EbEENSB_ILi0ELi0EEES1B_Li1EEELi3ELNS1_23SharedMemoryClearOptionE0EbEES1E_NS_8epilogue11threadblock8EpilogueIS7_S1A_Li1ENS1G_27PredicatedTileIteratorBlas3INS1G_26OutputTileOptimalThreadMapINS1G_15OutputTileShapeILi32ELi8ELi2ELi1ELi1EEENS1K_ILi1ELi2ELi1ELi1ELi2EEELi128ELi1ELi64EEEdLNS_8BlasModeE1EEENS1F_4warp24FragmentIteratorTensorOpIS12_S15_dNSK_IdLi2ELb1EEESV_EENS1Q_20TileIteratorTensorOpIS12_S15_dSV_EENS1G_18SharedLoadIteratorINS1N_18CompactedThreadMapEdLi8EEENS1F_6thread17LinearCombinationIdLi1EddLNS1Z_9ScaleType4KindE0ELNS_15FloatRoundStyleE2EdEENSB_ILi0ELi4EEELi1ELi1EEENS4_30GemmIdentityThreadblockSwizzleILi1EEELNS_8FillModeE1ELS1O_1EEEEEvNT_6ParamsE,"aw",@nobits
	.sectionflags	@""
	.align	16
	.zero		1024


//--------------------- .nv.shared.reserved.0     --------------------------
	.section	.nv.shared.reserved.0,"aw",@nobits
	.weak		__nv_reservedSMEM_offset_0_alias
	.size		__nv_reservedSMEM_offset_0_alias, 0, 0
	.other		__nv_reservedSMEM_offset_0_alias,@"STO_CUDA_RESERVED_SHARED STV_DEFAULT"
__nv_reservedSMEM_offset_0_alias:
	.zero		0


//--------------------- .nv.global                --------------------------
	.section	.nv.global,"aw",@nobits
.nv.global:
	.type		_ZN39_INTERNAL_d29b1ce5_4_k_cu_1773b726_32624cute1_E,@object
	.size		_ZN39_INTERNAL_d29b1ce5_4_k_cu_1773b726_32624cute1_E,(_ZN39_INTERNAL_d29b1ce5_4_k_cu_1773b726_32624cuda3std3__45__cpo6cbeginE - _ZN39_INTERNAL_d29b1ce5_4_k_cu_1773b726_32624cute1_E)
_ZN39_INTERNAL_d29b1ce5_4_k_cu_1773b726_32624cute1_E:
	.zero		1
	.type		_ZN39_INTERNAL_d29b1ce5_4_k_cu_1773b726_32624cuda3std3__45__cpo6cbeginE,@object
	.size		_ZN39_INTERNAL_d29b1ce5_4_k_cu_1773b726_32624cuda3std3__45__cpo6cbeginE,(_ZN39_INTERNAL_d29b1ce5_4_k_cu_1773b726_32624cuda3std3__48in_placeE - _ZN39_INTERNAL_d29b1ce5_4_k_cu_1773b726_32624cuda3std3__45__cpo6cbeginE)
_ZN39_INTERNAL_d29b1ce5_4_k_cu_1773b726_32624cuda3std3__45__cpo6cbeginE:
	.zero		1
	.type		_ZN39_INTERNAL_d29b1ce5_4_k_cu_1773b726_32624cuda3std3__48in_placeE,@object
	.size		_ZN39_INTERNAL_d29b1ce5_4_k_cu_1773b726_32624cuda3std3__48in_placeE,(_ZN39_INTERNAL_d29b1ce5_4_k_cu_1773b726_32624cuda3std6ranges3__45__cpo9iter_moveE - _ZN39_INTERNAL_d29b1ce5_4_k_cu_1773b726_32624cuda3std3__48in_placeE)
_ZN39_INTERNAL_d29b1ce5_4_k_cu_1773b726_32624cuda3std3__48in_placeE:
	.zero		1
	.type		_ZN39_INTERNAL_d29b1ce5_4_k_cu_1773b726_32624cuda3std6ranges3__45__cpo9iter_moveE,@object
	.size		_ZN39_INTERNAL_d29b1ce5_4_k_cu_1773b726_32624cuda3std6ranges3__45__cpo9iter_moveE,(_ZN39_INTERNAL_d29b1ce5_4_k_cu_1773b726_32624cuda3std3__45__cpo5beginE - _ZN39_INTERNAL_d29b1ce5_4_k_cu_1773b726_32624cuda3std6ranges3__45__cpo9iter_moveE)
_ZN39_INTERNAL_d29b1ce5_4_k_cu_1773b726_32624cuda3std6ranges3__45__cpo9iter_moveE:
	.zero		1
	.type		_ZN39_INTERNAL_d29b1ce5_4_k_cu_1773b726_32624cuda3std3__45__cpo5beginE,@object
	.size		_ZN39_INTERNAL_d29b1ce5_4_k_cu_1773b726_32624cuda3std3__45__cpo5beginE,(_ZN39_INTERNAL_d29b1ce5_4_k_cu_1773b726_32624cuda3std3__441_GLOBAL__N__d29b1ce5_4_k_cu_1773b726_32626ignoreE - _ZN39_INTERNAL_d29b1ce5_4_k_cu_1773b726_32624cuda3std3__45__cpo5beginE)
_ZN39_INTERNAL_d29b1ce5_4_k_cu_1773b726_32624cuda3std3__45__cpo5beginE:
	.zero		1
	.type		_ZN39_INTERNAL_d29b1ce5_4_k_cu_1773b726_32624cuda3std3__441_GLOBAL__N__d29b1ce5_4_k_cu_1773b726_32626ignoreE,@object
	.size		_ZN39_INTERNAL_d29b1ce5_4_k_cu_1773b726_32624cuda3std3__441_GLOBAL__N__d29b1ce5_4_k_cu_1773b726_32626ignoreE,(_ZN39_INTERNAL_d29b1ce5_4_k_cu_1773b726_32624cute7productE - _ZN39_INTERNAL_d29b1ce5_4_k_cu_1773b726_32624cuda3std3__441_GLOBAL__N__d29b1ce5_4_k_cu_1773b726_32626ignoreE)
_ZN39_INTERNAL_d29b1ce5_4_k_cu_1773b726_32624cuda3std3__441_GLOBAL__N__d29b1ce5_4_k_cu_1773b726_32626ignoreE:
	.zero		1
	.type		_ZN39_INTERNAL_d29b1ce5_4_k_cu_1773b726_32624cute7productE,@object
	.size		_ZN39_INTERNAL_d29b1ce5_4_k_cu_1773b726_32624cute7productE,(_ZN39_INTERNAL_d29b1ce5_4_k_cu_1773b726_32624cuda3std3__45__cpo3endE - _ZN39_INTERNAL_d29b1ce5_4_k_cu_1773b726_32624cute7productE)
_ZN39_INTERNAL_d29b1ce5_4_k_cu_1773b726_32624cute7productE:
	.zero		1
	.type		_ZN39_INTERNAL_d29b1ce5_4_k_cu_1773b726_32624cuda3std3__45__cpo3endE,@object
	.size		_ZN39_INTERNAL_d29b1ce5_4_k_cu_1773b726_32624cuda3std3__45__cpo3endE,(_ZN39_INTERNAL_d29b1ce5_4_k_cu_1773b726_32624cuda3std3__419piecewise_constructE - _ZN39_INTERNAL_d29b1ce5_4_k_cu_1773b726_32624cuda3std3__45__cpo3endE)
_ZN39_INTERNAL_d29b1ce5_4_k_cu_1773b726_32624cuda3std3__45__cpo3endE:
	.zero		1
	.type		_ZN39_INTERNAL_d29b1ce5_4_k_cu_1773b726_32624cuda3std3__419piecewise_constructE,@object
	.size		_ZN39_INTERNAL_d29b1ce5_4_k_cu_1773b726_32624cuda3std3__419piecewise_constructE,(_ZN39_INTERNAL_d29b1ce5_4_k_cu_1773b726_32624cuda3std3__45__cpo4cendE - _ZN39_INTERNAL_d29b1ce5_4_k_cu_1773b726_32624cuda3std3__419piecewise_constructE)
_ZN39_INTERNAL_d29b1ce5_4_k_cu_1773b726_32624cuda3std3__419piecewise_constructE:
	.zero		1
	.type		_ZN39_INTERNAL_d29b1ce5_4_k_cu_1773b726_32624cuda3std3__45__cpo4cendE,@object
	.size		_ZN39_INTERNAL_d29b1ce5_4_k_cu_1773b726_32624cuda3std3__45__cpo4cendE,(_ZN39_INTERNAL_d29b1ce5_4_k_cu_1773b726_32624cuda3std6ranges3__45__cpo4swapE - _ZN39_INTERNAL_d29b1ce5_4_k_cu_1773b726_32624cuda3std3__45__cpo4cendE)
_ZN39_INTERNAL_d29b1ce5_4_k_cu_1773b726_32624cuda3std3__45__cpo4cendE:
	.zero		1
	.type		_ZN39_INTERNAL_d29b1ce5_4_k_cu_1773b726_32624cuda3std6ranges3__45__cpo4swapE,@object
	.size		_ZN39_INTERNAL_d29b1ce5_4_k_cu_1773b726_32624cuda3std6ranges3__45__cpo4swapE,(.L_7 - _ZN39_INTERNAL_d29b1ce5_4_k_cu_1773b726_32624cuda3std6ranges3__45__cpo4swapE)
_ZN39_INTERNAL_d29b1ce5_4_k_cu_1773b726_32624cuda3std6ranges3__45__cpo4swapE:
	.zero		1
.L_7:


//--------------------- .nv.constant0._ZN7cutlass6KernelINS_4gemm6kernel15Rank2KUniversalINS1_11threadblock13MmaMultistageINS1_9GemmShapeILi32ELi32ELi16EEENS_9transform11threadblock28PredicatedTileAccessIteratorINS_11MatrixShapeILi32ELi16EEEdNS_6layout11ColumnMajorELi1ENS8_31PitchLinearWarpStripedThreadMapINS_16PitchLinearShapeILi32ELi16EEELi128ENSG_ILi16ELi2EEELi1EEENS_5ArrayIdLi1ELb1EEELb0ENSD_9NoPermuteEEENS9_25RegularTileAccessIteratorISC_dNSD_43ColumnMajorTensorOpMultiplicandCongruous64bELi1ESJ_Li8EEELNS_4arch14CacheOperation4KindE0ENSA_INSB_ILi16ELi32EEEdNSD_8RowMajorELi0ESJ_SL_Lb0ESM_EENSO_ISU_dNSD_40RowMajorTensorOpMultiplicandCongruous64bELi0ESJ_Li8EEELST_0EdSV_NS4_9MmaPolicyINS1_4warp11MmaTensorOpINS6_ILi16ELi16ELi16EEEdSP_dSX_dSV_NS10_17MmaTensorOpPolicyINSR_3MmaINS6_ILi8ELi8ELi4EEELi32EdSV_dSE_dSV_NSR_13OpMultiplyAddEEENSB_ILi1ELi1EEEEELi1ELb0EbEENSB_ILi0ELi0EEES1B_Li1EEELi3ELNS1_23SharedMemoryClearOptionE0EbEES1E_NS_8epilogue11threadblock8EpilogueIS7_S1A_Li1ENS1G_27PredicatedTileIteratorBlas3INS1G_26OutputTileOptimalThreadMapINS1G_15OutputTileShapeILi32ELi8ELi2ELi1ELi1EEENS1K_ILi1ELi2ELi1ELi1ELi2EEELi128ELi1ELi64EEEdLNS_8BlasModeE1EEENS1F_4warp24FragmentIteratorTensorOpIS12_S15_dNSK_IdLi2ELb1EEESV_EENS1Q_20TileIteratorTensorOpIS12_S15_dSV_EENS1G_18SharedLoadIteratorINS1N_18CompactedThreadMapEdLi8EEENS1F_6thread17LinearCombinationIdLi1EddLNS1Z_9ScaleType4KindE0ELNS_15FloatRoundStyleE2EdEENSB_ILi0ELi4EEELi1ELi1EEENS4_30GemmIdentityThreadblockSwizzleILi1EEELNS_8FillModeE1ELS1O_1EEEEEvNT_6ParamsE --------------------------
	.section	.nv.constant0._ZN7cutlass6KernelINS_4gemm6kernel15Rank2KUniversalINS1_11threadblock13MmaMultistageINS1_9GemmShapeILi32ELi32ELi16EEENS_9transform11threadblock28PredicatedTileAccessIteratorINS_11MatrixShapeILi32ELi16EEEdNS_6layout11ColumnMajorELi1ENS8_31PitchLinearWarpStripedThreadMapINS_16PitchLinearShapeILi32ELi16EEELi128ENSG_ILi16ELi2EEELi1EEENS_5ArrayIdLi1ELb1EEELb0ENSD_9NoPermuteEEENS9_25RegularTileAccessIteratorISC_dNSD_43ColumnMajorTensorOpMultiplicandCongruous64bELi1ESJ_Li8EEELNS_4arch14CacheOperation4KindE0ENSA_INSB_ILi16ELi32EEEdNSD_8RowMajorELi0ESJ_SL_Lb0ESM_EENSO_ISU_dNSD_40RowMajorTensorOpMultiplicandCongruous64bELi0ESJ_Li8EEELST_0EdSV_NS4_9MmaPolicyINS1_4warp11MmaTensorOpINS6_ILi16ELi16ELi16EEEdSP_dSX_dSV_NS10_17MmaTensorOpPolicyINSR_3MmaINS6_ILi8ELi8ELi4EEELi32EdSV_dSE_dSV_NSR_13OpMultiplyAddEEENSB_ILi1ELi1EEEEELi1ELb0EbEENSB_ILi0ELi0EEES1B_Li1EEELi3ELNS1_23SharedMemoryClearOptionE0EbEES1E_NS_8epilogue11threadblock8EpilogueIS7_S1A_Li1ENS1G_27PredicatedTileIteratorBlas3INS1G_26OutputTileOptimalThreadMapINS1G_15OutputTileShapeILi32ELi8ELi2ELi1ELi1EEENS1K_ILi1ELi2ELi1ELi1ELi2EEELi128ELi1ELi64EEEdLNS_8BlasModeE1EEENS1F_4warp24FragmentIteratorTensorOpIS12_S15_dNSK_IdLi2ELb1EEESV_EENS1Q_20TileIteratorTensorOpIS12_S15_dSV_EENS1G_18SharedLoadIteratorINS1N_18CompactedThreadMapEdLi8EEENS1F_6thread17LinearCombinationIdLi1EddLNS1Z_9ScaleType4KindE0ELNS_15FloatRoundStyleE2EdEENSB_ILi0ELi4EEELi1ELi1EEENS4_30GemmIdentityThreadblockSwizzleILi1EEELNS_8FillModeE1ELS1O_1EEEEEvNT_6ParamsE,"a",@progbits
	.sectionflags	@""
	.align	4
.nv.constant0._ZN7cutlass6KernelINS_4gemm6kernel15Rank2KUniversalINS1_11threadblock13MmaMultistageINS1_9GemmShapeILi32ELi32ELi16EEENS_9transform11threadblock28PredicatedTileAccessIteratorINS_11MatrixShapeILi32ELi16EEEdNS_6layout11ColumnMajorELi1ENS8_31PitchLinearWarpStripedThreadMapINS_16PitchLinearShapeILi32ELi16EEELi128ENSG_ILi16ELi2EEELi1EEENS_5ArrayIdLi1ELb1EEELb0ENSD_9NoPermuteEEENS9_25RegularTileAccessIteratorISC_dNSD_43ColumnMajorTensorOpMultiplicandCongruous64bELi1ESJ_Li8EEELNS_4arch14CacheOperation4KindE0ENSA_INSB_ILi16ELi32EEEdNSD_8RowMajorELi0ESJ_SL_Lb0ESM_EENSO_ISU_dNSD_40RowMajorTensorOpMultiplicandCongruous64bELi0ESJ_Li8EEELST_0EdSV_NS4_9MmaPolicyINS1_4warp11MmaTensorOpINS6_ILi16ELi16ELi16EEEdSP_dSX_dSV_NS10_17MmaTensorOpPolicyINSR_3MmaINS6_ILi8ELi8ELi4EEELi32EdSV_dSE_dSV_NSR_13OpMultiplyAddEEENSB_ILi1ELi1EEEEELi1ELb0EbEENSB_ILi0ELi0EEES1B_Li1EEELi3ELNS1_23SharedMemoryClearOptionE0EbEES1E_NS_8epilogue11threadblock8EpilogueIS7_S1A_Li1ENS1G_27PredicatedTileIteratorBlas3INS1G_26OutputTileOptimalThreadMapINS1G_15OutputTileShapeILi32ELi8ELi2ELi1ELi1EEENS1K_ILi1ELi2ELi1ELi1ELi2EEELi128ELi1ELi64EEEdLNS_8BlasModeE1EEENS1F_4warp24FragmentIteratorTensorOpIS12_S15_dNSK_IdLi2ELb1EEESV_EENS1Q_20TileIteratorTensorOpIS12_S15_dSV_EENS1G_18SharedLoadIteratorINS1N_18CompactedThreadMapEdLi8EEENS1F_6thread17LinearCombinationIdLi1EddLNS1Z_9ScaleType4KindE0ELNS_15FloatRoundStyleE2EdEENSB_ILi0ELi4EEELi1ELi1EEENS4_30GemmIdentityThreadblockSwizzleILi1EEELNS_8FillModeE1ELS1O_1EEEEEvNT_6ParamsE:
	.zero		960


//--------------------- SYMBOLS --------------------------

	.type		.nv.reservedSmem.offset0,@object
	.size		.nv.reservedSmem.offset0,0x4
